//
// Generated by NVIDIA NVVM Compiler
//
// Compiler Build ID: CL-36424714
// Cuda compilation tools, release 13.0, V13.0.88
// Based on NVVM 20.0.0
//

.version 9.0
.target sm_100
.address_size 64

	// .globl	_Z10SearchCudaPiiiii
.func  (.param .b64 func_retval0) __internal_accurate_pow
(
	.param .b64 __internal_accurate_pow_param_0,
	.param .b64 __internal_accurate_pow_param_1
)
;
.global .align 4 .b8 Primes[400000];

.visible .entry _Z10SearchCudaPiiiii(
	.param .u64 .ptr .align 1 _Z10SearchCudaPiiiii_param_0,
	.param .u32 _Z10SearchCudaPiiiii_param_1,
	.param .u32 _Z10SearchCudaPiiiii_param_2,
	.param .u32 _Z10SearchCudaPiiiii_param_3,
	.param .u32 _Z10SearchCudaPiiiii_param_4
)
{
	.reg .pred 	%p<596>;
	.reg .b32 	%r<529>;
	.reg .b32 	%f<235>;
	.reg .b64 	%rd<200>;
	.reg .b64 	%fd<184>;

	ld.param.u64 	%rd75, [_Z10SearchCudaPiiiii_param_0];
	ld.param.u32 	%r211, [_Z10SearchCudaPiiiii_param_1];
	ld.param.u32 	%r214, [_Z10SearchCudaPiiiii_param_2];
	ld.param.u32 	%r212, [_Z10SearchCudaPiiiii_param_3];
	ld.param.u32 	%r213, [_Z10SearchCudaPiiiii_param_4];
	cvta.to.global.u64 	%rd1, %rd75;
	mov.u32 	%r215, %ctaid.x;
	mov.u32 	%r216, %ntid.x;
	mov.u32 	%r217, %tid.x;
	mad.lo.s32 	%r1, %r215, %r216, %r217;
	setp.gt.s32 	%p7, %r1, %r214;
	@%p7 bra 	$L__BB0_337;
	mov.b32 	%r520, 0;
	mov.pred 	%p590, 0;
	setp.eq.s32 	%p9, %r213, 1;
	mov.f32 	%f234, 0f3F800000;
	@%p9 bra 	$L__BB0_92;
	setp.eq.s32 	%p10, %r213, 2;
	mov.f32 	%f233, 0f3F800000;
	@%p10 bra 	$L__BB0_59;
	setp.ne.s32 	%p11, %r213, 3;
	mov.f32 	%f232, 0f3F800000;
	@%p11 bra 	$L__BB0_123;
	cvt.rn.f32.s32 	%f1, %r211;
	cvt.rn.f32.s32 	%f164, %r212;
	rcp.rn.f32 	%f2, %f164;
	mul.f32 	%f165, %f2, 0f3F000000;
	cvt.rzi.f32.f32 	%f166, %f165;
	add.f32 	%f167, %f166, %f166;
	sub.f32 	%f168, %f2, %f167;
	abs.f32 	%f3, %f168;
	abs.f32 	%f4, %f1;
	setp.lt.f32 	%p119, %f4, 0f00800000;
	mul.f32 	%f169, %f4, 0f4B800000;
	selp.f32 	%f170, %f169, %f4, %p119;
	selp.f32 	%f171, 0fC1C00000, 0f00000000, %p119;
	mov.b32 	%r330, %f170;
	add.s32 	%r331, %r330, -1060439283;
	and.b32  	%r332, %r331, -8388608;
	sub.s32 	%r333, %r330, %r332;
	mov.b32 	%f172, %r333;
	cvt.rn.f32.s32 	%f173, %r332;
	fma.rn.f32 	%f174, %f173, 0f34000000, %f171;
	add.f32 	%f175, %f172, 0fBF800000;
	add.f32 	%f176, %f172, 0f3F800000;
	rcp.approx.ftz.f32 	%f177, %f176;
	add.f32 	%f178, %f175, %f175;
	mul.f32 	%f179, %f178, %f177;
	mul.f32 	%f180, %f179, %f179;
	sub.f32 	%f181, %f175, %f179;
	add.f32 	%f182, %f181, %f181;
	neg.f32 	%f183, %f179;
	fma.rn.f32 	%f184, %f183, %f175, %f182;
	mul.rn.f32 	%f185, %f177, %f184;
	fma.rn.f32 	%f186, %f180, 0f3A2C32E4, 0f3B52E7DB;
	fma.rn.f32 	%f187, %f186, %f180, 0f3C93BB73;
	fma.rn.f32 	%f188, %f187, %f180, 0f3DF6384F;
	mul.rn.f32 	%f189, %f188, %f180;
	fma.rn.f32 	%f190, %f179, 0f3FB8AA3B, %f174;
	sub.f32 	%f191, %f174, %f190;
	fma.rn.f32 	%f192, %f179, 0f3FB8AA3B, %f191;
	fma.rn.f32 	%f193, %f185, 0f3FB8AA3B, %f192;
	fma.rn.f32 	%f194, %f179, 0f32A55E34, %f193;
	mul.f32 	%f195, %f189, 0f40400000;
	fma.rn.f32 	%f196, %f195, %f185, %f194;
	fma.rn.f32 	%f197, %f189, %f179, %f196;
	add.rn.f32 	%f198, %f190, %f197;
	neg.f32 	%f199, %f190;
	add.rn.f32 	%f200, %f198, %f199;
	neg.f32 	%f201, %f200;
	add.rn.f32 	%f202, %f197, %f201;
	mul.rn.f32 	%f203, %f198, %f2;
	neg.f32 	%f204, %f203;
	fma.rn.f32 	%f205, %f198, %f2, %f204;
	fma.rn.f32 	%f206, %f202, %f2, %f205;
	cvt.rni.f32.f32 	%f207, %f203;
	sub.f32 	%f208, %f203, %f207;
	add.f32 	%f209, %f208, %f206;
	fma.rn.f32 	%f210, %f209, 0f391FCB8E, 0f3AAF85ED;
	fma.rn.f32 	%f211, %f210, %f209, 0f3C1D9856;
	fma.rn.f32 	%f212, %f211, %f209, 0f3D6357BB;
	fma.rn.f32 	%f213, %f212, %f209, 0f3E75FDEC;
	fma.rn.f32 	%f214, %f213, %f209, 0f3F317218;
	fma.rn.f32 	%f215, %f214, %f209, 0f3F800000;
	cvt.rzi.s32.f32 	%r334, %f207;
	setp.gt.f32 	%p120, %f207, 0f00000000;
	selp.b32 	%r335, 0, -2097152000, %p120;
	add.s32 	%r336, %r335, 2130706432;
	mov.b32 	%f216, %r336;
	mul.f32 	%f217, %f215, %f216;
	shl.b32 	%r337, %r334, 23;
	sub.s32 	%r338, %r337, %r335;
	mov.b32 	%f218, %r338;
	mul.f32 	%f219, %f217, %f218;
	abs.f32 	%f220, %f203;
	setp.gt.f32 	%p121, %f220, 0f43180000;
	setp.lt.f32 	%p122, %f203, 0f00000000;
	selp.f32 	%f221, 0f00000000, 0f7F800000, %p122;
	selp.f32 	%f5, %f221, %f219, %p121;
	setp.eq.s32 	%p123, %r211, 1;
	setp.eq.f32 	%p124, %f2, 0f00000000;
	or.pred  	%p125, %p123, %p124;
	@%p125 bra 	$L__BB0_12;
	setp.num.f32 	%p126, %f4, %f4;
	abs.f32 	%f222, %f2;
	setp.num.f32 	%p127, %f222, %f222;
	and.pred  	%p128, %p126, %p127;
	@%p128 bra 	$L__BB0_7;
	add.rn.f32 	%f232, %f1, %f2;
	bra.uni 	$L__BB0_12;
$L__BB0_7:
	setp.ne.s32 	%p129, %r211, 0;
	setp.neu.f32 	%p130, %f4, 0f7F800000;
	and.pred  	%p131, %p129, %p130;
	@%p131 bra 	$L__BB0_9;
	setp.neu.f32 	%p138, %f3, 0f3F800000;
	add.f32 	%f227, %f1, %f1;
	mov.b32 	%r339, %f227;
	setp.lt.f32 	%p139, %f2, 0f00000000;
	xor.b32  	%r340, %r339, 2139095040;
	selp.b32 	%r341, %r340, %r339, %p139;
	and.b32  	%r342, %r341, 2147483647;
	selp.b32 	%r343, %r342, %r341, %p138;
	mov.b32 	%f232, %r343;
	bra.uni 	$L__BB0_12;
$L__BB0_9:
	setp.eq.s32 	%p132, %r211, -1;
	setp.eq.f32 	%p133, %f222, 0f7F800000;
	and.pred  	%p134, %p132, %p133;
	@%p134 bra 	$L__BB0_12;
	setp.gt.s32 	%p135, %r211, -1;
	mov.f32 	%f232, %f5;
	@%p135 bra 	$L__BB0_12;
	setp.neu.f32 	%p136, %f3, 0f3F800000;
	neg.f32 	%f224, %f5;
	selp.f32 	%f225, %f5, %f224, %p136;
	cvt.rmi.f32.f32 	%f226, %f2;
	setp.neu.f32 	%p137, %f2, %f226;
	selp.f32 	%f232, 0f7FFFFFFF, %f225, %p137;
$L__BB0_12:
	cvt.rn.f64.s32 	%fd1, %r1;
	cvt.rpi.f32.f32 	%f228, %f232;
	cvt.f64.f32 	%fd2, %f228;
	{
	.reg .b32 %temp; 
	mov.b64 	{%temp, %r344}, %fd1;
	}
	and.b32  	%r345, %r344, 2147483647;
	{
	.reg .b32 %temp; 
	mov.b64 	{%r346, %temp}, %fd1;
	}
	{
	.reg .b32 %temp; 
	mov.b64 	{%temp, %r347}, %fd2;
	}
	and.b32  	%r2, %r347, 2147483647;
	{
	.reg .b32 %temp; 
	mov.b64 	{%r349, %temp}, %fd2;
	}
	mov.b64 	%fd166, {%r346, %r345};
	mov.b64 	%fd170, {%r349, %r2};
	max.u32 	%r350, %r345, %r2;
	setp.lt.u32 	%p140, %r350, 2146435072;
	@%p140 bra 	$L__BB0_16;
	setp.num.f64 	%p156, %fd166, %fd166;
	setp.num.f64 	%p157, %fd170, %fd170;
	and.pred  	%p158, %p156, %p157;
	@%p158 bra 	$L__BB0_15;
	add.rn.f64 	%fd168, %fd1, %fd2;
	bra.uni 	$L__BB0_32;
$L__BB0_15:
	setp.eq.f64 	%p159, %fd166, 0d7FF0000000000000;
	selp.f64 	%fd168, 0dFFF8000000000000, %fd1, %p159;
	bra.uni 	$L__BB0_32;
$L__BB0_16:
	setp.eq.f64 	%p141, %fd170, 0d0000000000000000;
	mov.f64 	%fd168, 0dFFF8000000000000;
	@%p141 bra 	$L__BB0_32;
	setp.ltu.f64 	%p142, %fd166, %fd170;
	mov.f64 	%fd168, %fd1;
	@%p142 bra 	$L__BB0_32;
	{
	.reg .b32 %temp; 
	mov.b64 	{%temp, %r351}, %fd166;
	}
	shr.u32 	%r493, %r351, 20;
	{
	.reg .b32 %temp; 
	mov.b64 	{%temp, %r4}, %fd170;
	}
	shr.u32 	%r494, %r4, 20;
	setp.gt.u32 	%p143, %r351, 1048575;
	@%p143 bra 	$L__BB0_20;
	mul.f64 	%fd166, %fd166, 0d4350000000000000;
	{
	.reg .b32 %temp; 
	mov.b64 	{%temp, %r352}, %fd166;
	}
	shr.u32 	%r353, %r352, 20;
	add.s32 	%r354, %r493, %r353;
	add.s32 	%r493, %r354, -54;
$L__BB0_20:
	setp.gt.u32 	%p144, %r4, 1048575;
	mov.f64 	%fd167, %fd170;
	@%p144 bra 	$L__BB0_22;
	mul.f64 	%fd167, %fd170, 0d4350000000000000;
	{
	.reg .b32 %temp; 
	mov.b64 	{%temp, %r355}, %fd167;
	}
	shr.u32 	%r356, %r355, 20;
	add.s32 	%r357, %r494, %r356;
	add.s32 	%r494, %r357, -54;
$L__BB0_22:
	mov.b64 	%rd119, %fd166;
	mov.b64 	%rd120, %fd167;
	and.b64  	%rd121, %rd119, 4503599627370495;
	or.b64  	%rd177, %rd121, 4503599627370496;
	and.b64  	%rd122, %rd120, 4503599627370495;
	or.b64  	%rd3, %rd122, 4503599627370496;
	sub.s32 	%r10, %r493, %r494;
	min.s32 	%r11, %r10, 0;
	add.s32 	%r358, %r494, %r11;
	sub.s32 	%r359, %r493, %r358;
	add.s32 	%r360, %r359, 1;
	and.b32  	%r12, %r360, 3;
	setp.eq.s32 	%p145, %r12, 0;
	mov.u32 	%r497, %r10;
	@%p145 bra 	$L__BB0_25;
	neg.s32 	%r495, %r12;
	mov.u32 	%r497, %r10;
$L__BB0_24:
	.pragma "nounroll";
	sub.s64 	%rd123, %rd177, %rd3;
	mov.b64 	%fd118, %rd123;
	{
	.reg .b32 %temp; 
	mov.b64 	{%temp, %r361}, %fd118;
	}
	setp.lt.s32 	%p146, %r361, 0;
	selp.b64 	%rd180, %rd177, %rd123, %p146;
	shl.b64 	%rd177, %rd180, 1;
	add.s32 	%r497, %r497, -1;
	add.s32 	%r495, %r495, 1;
	setp.ne.s32 	%p147, %r495, 0;
	@%p147 bra 	$L__BB0_24;
$L__BB0_25:
	sub.s32 	%r362, %r10, %r11;
	setp.lt.u32 	%p148, %r362, 3;
	@%p148 bra 	$L__BB0_27;
$L__BB0_26:
	sub.s64 	%rd124, %rd177, %rd3;
	mov.b64 	%fd119, %rd124;
	{
	.reg .b32 %temp; 
	mov.b64 	{%temp, %r363}, %fd119;
	}
	setp.lt.s32 	%p149, %r363, 0;
	selp.b64 	%rd125, %rd177, %rd124, %p149;
	shl.b64 	%rd126, %rd125, 1;
	sub.s64 	%rd127, %rd126, %rd3;
	mov.b64 	%fd120, %rd127;
	{
	.reg .b32 %temp; 
	mov.b64 	{%temp, %r364}, %fd120;
	}
	setp.lt.s32 	%p150, %r364, 0;
	selp.b64 	%rd128, %rd126, %rd127, %p150;
	shl.b64 	%rd129, %rd128, 1;
	sub.s64 	%rd130, %rd129, %rd3;
	mov.b64 	%fd121, %rd130;
	{
	.reg .b32 %temp; 
	mov.b64 	{%temp, %r365}, %fd121;
	}
	setp.lt.s32 	%p151, %r365, 0;
	selp.b64 	%rd131, %rd129, %rd130, %p151;
	shl.b64 	%rd132, %rd131, 1;
	sub.s64 	%rd133, %rd132, %rd3;
	mov.b64 	%fd122, %rd133;
	{
	.reg .b32 %temp; 
	mov.b64 	{%temp, %r366}, %fd122;
	}
	setp.lt.s32 	%p152, %r366, 0;
	selp.b64 	%rd180, %rd132, %rd133, %p152;
	shl.b64 	%rd177, %rd180, 1;
	add.s32 	%r20, %r497, -4;
	setp.gt.s32 	%p153, %r497, 3;
	mov.u32 	%r497, %r20;
	@%p153 bra 	$L__BB0_26;
$L__BB0_27:
	and.b64  	%rd13, %rd180, 9223372036854775807;
	setp.eq.s64 	%p154, %rd13, 0;
	mov.b64 	%rd181, 0;
	@%p154 bra 	$L__BB0_31;
	mov.b64 	%fd123, %rd13;
	mul.f64 	%fd124, %fd123, 0d4350000000000000;
	{
	.reg .b32 %temp; 
	mov.b64 	{%temp, %r367}, %fd124;
	}
	shr.u32 	%r368, %r367, 20;
	sub.s32 	%r369, 55, %r368;
	sub.s32 	%r21, %r494, %r369;
	shl.b64 	%rd14, %rd13, %r369;
	setp.gt.s32 	%p155, %r21, 0;
	@%p155 bra 	$L__BB0_30;
	sub.s32 	%r371, 1, %r21;
	shr.u64 	%rd181, %rd14, %r371;
	bra.uni 	$L__BB0_31;
$L__BB0_30:
	add.s32 	%r370, %r21, -1;
	cvt.u64.u32 	%rd135, %r370;
	shl.b64 	%rd136, %rd135, 52;
	add.s64 	%rd181, %rd136, %rd14;
$L__BB0_31:
	mov.b64 	%fd125, %rd181;
	copysign.f64 	%fd168, %fd1, %fd125;
$L__BB0_32:
	cvt.rzi.s32.f64 	%r518, %fd168;
	sub.s32 	%r373, %r1, %r518;
	cvt.rn.f64.s32 	%fd126, %r373;
	div.rn.f64 	%fd127, %fd126, %fd2;
	cvt.rzi.s32.f64 	%r374, %fd127;
	cvt.rn.f64.s32 	%fd13, %r374;
	div.rn.f64 	%fd128, %fd13, %fd2;
	cvt.rzi.s32.f64 	%r517, %fd128;
	{
	.reg .b32 %temp; 
	mov.b64 	{%temp, %r375}, %fd13;
	}
	and.b32  	%r376, %r375, 2147483647;
	{
	.reg .b32 %temp; 
	mov.b64 	{%r377, %temp}, %fd13;
	}
	mov.b64 	%fd169, {%r377, %r376};
	max.u32 	%r378, %r376, %r2;
	setp.lt.u32 	%p160, %r378, 2146435072;
	@%p160 bra 	$L__BB0_36;
	setp.num.f64 	%p176, %fd169, %fd169;
	setp.num.f64 	%p177, %fd170, %fd170;
	and.pred  	%p178, %p176, %p177;
	@%p178 bra 	$L__BB0_35;
	add.rn.f64 	%fd171, %fd13, %fd2;
	bra.uni 	$L__BB0_52;
$L__BB0_35:
	setp.eq.f64 	%p179, %fd169, 0d7FF0000000000000;
	selp.f64 	%fd171, 0dFFF8000000000000, %fd13, %p179;
	bra.uni 	$L__BB0_52;
$L__BB0_36:
	setp.eq.f64 	%p161, %fd170, 0d0000000000000000;
	mov.f64 	%fd171, 0dFFF8000000000000;
	@%p161 bra 	$L__BB0_52;
	setp.ltu.f64 	%p162, %fd169, %fd170;
	mov.f64 	%fd171, %fd13;
	@%p162 bra 	$L__BB0_52;
	{
	.reg .b32 %temp; 
	mov.b64 	{%temp, %r379}, %fd169;
	}
	shr.u32 	%r499, %r379, 20;
	{
	.reg .b32 %temp; 
	mov.b64 	{%temp, %r25}, %fd170;
	}
	shr.u32 	%r500, %r25, 20;
	setp.gt.u32 	%p163, %r379, 1048575;
	@%p163 bra 	$L__BB0_40;
	mul.f64 	%fd169, %fd169, 0d4350000000000000;
	{
	.reg .b32 %temp; 
	mov.b64 	{%temp, %r380}, %fd169;
	}
	shr.u32 	%r381, %r380, 20;
	add.s32 	%r382, %r499, %r381;
	add.s32 	%r499, %r382, -54;
$L__BB0_40:
	setp.gt.u32 	%p164, %r25, 1048575;
	@%p164 bra 	$L__BB0_42;
	mul.f64 	%fd170, %fd170, 0d4350000000000000;
	{
	.reg .b32 %temp; 
	mov.b64 	{%temp, %r383}, %fd170;
	}
	shr.u32 	%r384, %r383, 20;
	add.s32 	%r385, %r500, %r384;
	add.s32 	%r500, %r385, -54;
$L__BB0_42:
	mov.b64 	%rd138, %fd169;
	mov.b64 	%rd139, %fd170;
	and.b64  	%rd140, %rd138, 4503599627370495;
	or.b64  	%rd183, %rd140, 4503599627370496;
	and.b64  	%rd141, %rd139, 4503599627370495;
	or.b64  	%rd19, %rd141, 4503599627370496;
	sub.s32 	%r31, %r499, %r500;
	min.s32 	%r32, %r31, 0;
	add.s32 	%r386, %r500, %r32;
	sub.s32 	%r387, %r499, %r386;
	add.s32 	%r388, %r387, 1;
	and.b32  	%r33, %r388, 3;
	setp.eq.s32 	%p165, %r33, 0;
	mov.u32 	%r503, %r31;
	@%p165 bra 	$L__BB0_45;
	neg.s32 	%r501, %r33;
	mov.u32 	%r503, %r31;
$L__BB0_44:
	.pragma "nounroll";
	sub.s64 	%rd142, %rd183, %rd19;
	mov.b64 	%fd130, %rd142;
	{
	.reg .b32 %temp; 
	mov.b64 	{%temp, %r389}, %fd130;
	}
	setp.lt.s32 	%p166, %r389, 0;
	selp.b64 	%rd186, %rd183, %rd142, %p166;
	shl.b64 	%rd183, %rd186, 1;
	add.s32 	%r503, %r503, -1;
	add.s32 	%r501, %r501, 1;
	setp.ne.s32 	%p167, %r501, 0;
	@%p167 bra 	$L__BB0_44;
$L__BB0_45:
	sub.s32 	%r390, %r31, %r32;
	setp.lt.u32 	%p168, %r390, 3;
	@%p168 bra 	$L__BB0_47;
$L__BB0_46:
	sub.s64 	%rd143, %rd183, %rd19;
	mov.b64 	%fd131, %rd143;
	{
	.reg .b32 %temp; 
	mov.b64 	{%temp, %r391}, %fd131;
	}
	setp.lt.s32 	%p169, %r391, 0;
	selp.b64 	%rd144, %rd183, %rd143, %p169;
	shl.b64 	%rd145, %rd144, 1;
	sub.s64 	%rd146, %rd145, %rd19;
	mov.b64 	%fd132, %rd146;
	{
	.reg .b32 %temp; 
	mov.b64 	{%temp, %r392}, %fd132;
	}
	setp.lt.s32 	%p170, %r392, 0;
	selp.b64 	%rd147, %rd145, %rd146, %p170;
	shl.b64 	%rd148, %rd147, 1;
	sub.s64 	%rd149, %rd148, %rd19;
	mov.b64 	%fd133, %rd149;
	{
	.reg .b32 %temp; 
	mov.b64 	{%temp, %r393}, %fd133;
	}
	setp.lt.s32 	%p171, %r393, 0;
	selp.b64 	%rd150, %rd148, %rd149, %p171;
	shl.b64 	%rd151, %rd150, 1;
	sub.s64 	%rd152, %rd151, %rd19;
	mov.b64 	%fd134, %rd152;
	{
	.reg .b32 %temp; 
	mov.b64 	{%temp, %r394}, %fd134;
	}
	setp.lt.s32 	%p172, %r394, 0;
	selp.b64 	%rd186, %rd151, %rd152, %p172;
	shl.b64 	%rd183, %rd186, 1;
	add.s32 	%r41, %r503, -4;
	setp.gt.s32 	%p173, %r503, 3;
	mov.u32 	%r503, %r41;
	@%p173 bra 	$L__BB0_46;
$L__BB0_47:
	and.b64  	%rd29, %rd186, 9223372036854775807;
	setp.eq.s64 	%p174, %rd29, 0;
	mov.b64 	%rd187, 0;
	@%p174 bra 	$L__BB0_51;
	mov.b64 	%fd135, %rd29;
	mul.f64 	%fd136, %fd135, 0d4350000000000000;
	{
	.reg .b32 %temp; 
	mov.b64 	{%temp, %r395}, %fd136;
	}
	shr.u32 	%r396, %r395, 20;
	sub.s32 	%r397, 55, %r396;
	sub.s32 	%r42, %r500, %r397;
	shl.b64 	%rd30, %rd29, %r397;
	setp.gt.s32 	%p175, %r42, 0;
	@%p175 bra 	$L__BB0_50;
	sub.s32 	%r399, 1, %r42;
	shr.u64 	%rd187, %rd30, %r399;
	bra.uni 	$L__BB0_51;
$L__BB0_50:
	add.s32 	%r398, %r42, -1;
	cvt.u64.u32 	%rd154, %r398;
	shl.b64 	%rd155, %rd154, 52;
	add.s64 	%rd187, %rd155, %rd30;
$L__BB0_51:
	mov.b64 	%fd137, %rd187;
	copysign.f64 	%fd171, %fd13, %fd137;
$L__BB0_52:
	cvt.rzi.s32.f64 	%r519, %fd171;
	cvt.rn.f64.s32 	%fd138, %r517;
	cvt.rn.f64.s32 	%fd23, %r212;
	{
	.reg .b32 %temp; 
	mov.b64 	{%temp, %r44}, %fd138;
	}
	{
	.reg .b32 %temp; 
	mov.b64 	{%temp, %r45}, %fd23;
	}
	shr.u32 	%r400, %r45, 20;
	and.b32  	%r401, %r400, 2047;
	add.s32 	%r402, %r401, -1012;
	mov.b64 	%rd156, %fd23;
	shl.b64 	%rd157, %rd156, %r402;
	setp.eq.s64 	%p180, %rd157, -9223372036854775808;
	abs.f64 	%fd139, %fd138;
	{ // callseq 3, 0
	.param .b64 param0;
	st.param.f64 	[param0], %fd139;
	.param .b64 param1;
	st.param.f64 	[param1], %fd23;
	.param .b64 retval0;
	call.uni (retval0), 
	__internal_accurate_pow, 
	(
	param0, 
	param1
	);
	ld.param.f64 	%fd140, [retval0];
	} // callseq 3
	setp.lt.s32 	%p181, %r44, 0;
	neg.f64 	%fd142, %fd140;
	selp.f64 	%fd143, %fd142, %fd140, %p180;
	selp.f64 	%fd172, %fd143, %fd140, %p181;
	setp.ne.s32 	%p182, %r517, 0;
	@%p182 bra 	$L__BB0_54;
	setp.eq.s64 	%p183, %rd157, -9223372036854775808;
	abs.f64 	%fd144, %fd23;
	setp.neu.f64 	%p184, %fd144, 0d3FE0000000000000;
	selp.b32 	%r403, %r44, 0, %p183;
	selp.b32 	%r404, %r403, 0, %p184;
	setp.lt.s32 	%p185, %r45, 0;
	or.b32  	%r405, %r404, 2146435072;
	selp.b32 	%r406, %r405, %r404, %p185;
	mov.b32 	%r407, 0;
	mov.b64 	%fd172, {%r407, %r406};
$L__BB0_54:
	setp.eq.s64 	%p186, %rd157, -9223372036854775808;
	cvt.rn.f64.s32 	%fd145, %r519;
	{
	.reg .b32 %temp; 
	mov.b64 	{%temp, %r46}, %fd145;
	}
	abs.f64 	%fd146, %fd145;
	{ // callseq 4, 0
	.param .b64 param0;
	st.param.f64 	[param0], %fd146;
	.param .b64 param1;
	st.param.f64 	[param1], %fd23;
	.param .b64 retval0;
	call.uni (retval0), 
	__internal_accurate_pow, 
	(
	param0, 
	param1
	);
	ld.param.f64 	%fd147, [retval0];
	} // callseq 4
	setp.lt.s32 	%p187, %r46, 0;
	neg.f64 	%fd149, %fd147;
	selp.f64 	%fd150, %fd149, %fd147, %p186;
	selp.f64 	%fd173, %fd150, %fd147, %p187;
	setp.ne.s32 	%p188, %r519, 0;
	@%p188 bra 	$L__BB0_56;
	setp.eq.s64 	%p189, %rd157, -9223372036854775808;
	abs.f64 	%fd151, %fd23;
	setp.neu.f64 	%p190, %fd151, 0d3FE0000000000000;
	selp.b32 	%r408, %r46, 0, %p189;
	selp.b32 	%r409, %r408, 0, %p190;
	setp.lt.s32 	%p191, %r45, 0;
	or.b32  	%r410, %r409, 2146435072;
	selp.b32 	%r411, %r410, %r409, %p191;
	mov.b32 	%r412, 0;
	mov.b64 	%fd173, {%r412, %r411};
$L__BB0_56:
	setp.eq.s32 	%p192, %r212, 0;
	setp.eq.s64 	%p193, %rd157, -9223372036854775808;
	setp.eq.s32 	%p194, %r519, 1;
	selp.f64 	%fd152, 0d3FF0000000000000, %fd173, %p194;
	selp.f64 	%fd153, 0d3FF0000000000000, %fd152, %p192;
	setp.eq.s32 	%p195, %r517, 1;
	selp.f64 	%fd154, 0d3FF0000000000000, %fd172, %p195;
	selp.f64 	%fd155, 0d3FF0000000000000, %fd154, %p192;
	add.f64 	%fd30, %fd155, %fd153;
	cvt.rn.f64.s32 	%fd156, %r518;
	{
	.reg .b32 %temp; 
	mov.b64 	{%temp, %r47}, %fd156;
	}
	abs.f64 	%fd157, %fd156;
	{ // callseq 5, 0
	.param .b64 param0;
	st.param.f64 	[param0], %fd157;
	.param .b64 param1;
	st.param.f64 	[param1], %fd23;
	.param .b64 retval0;
	call.uni (retval0), 
	__internal_accurate_pow, 
	(
	param0, 
	param1
	);
	ld.param.f64 	%fd158, [retval0];
	} // callseq 5
	setp.lt.s32 	%p196, %r47, 0;
	neg.f64 	%fd160, %fd158;
	selp.f64 	%fd161, %fd160, %fd158, %p193;
	selp.f64 	%fd174, %fd161, %fd158, %p196;
	setp.ne.s32 	%p197, %r518, 0;
	@%p197 bra 	$L__BB0_58;
	setp.eq.s64 	%p198, %rd157, -9223372036854775808;
	abs.f64 	%fd162, %fd23;
	setp.neu.f64 	%p199, %fd162, 0d3FE0000000000000;
	selp.b32 	%r413, %r47, 0, %p198;
	selp.b32 	%r414, %r413, 0, %p199;
	setp.lt.s32 	%p200, %r45, 0;
	or.b32  	%r415, %r414, 2146435072;
	selp.b32 	%r416, %r415, %r414, %p200;
	mov.b32 	%r417, 0;
	mov.b64 	%fd174, {%r417, %r416};
$L__BB0_58:
	setp.eq.s32 	%p202, %r212, 0;
	setp.eq.s32 	%p203, %r518, 1;
	selp.f64 	%fd163, 0d3FF0000000000000, %fd174, %p203;
	selp.f64 	%fd164, 0d3FF0000000000000, %fd163, %p202;
	add.f64 	%fd165, %fd30, %fd164;
	cvt.rzi.s32.f64 	%r520, %fd165;
	bra.uni 	$L__BB0_123;
$L__BB0_59:
	cvt.rn.f32.s32 	%f11, %r211;
	cvt.rn.f32.s32 	%f98, %r212;
	rcp.rn.f32 	%f12, %f98;
	mul.f32 	%f99, %f12, 0f3F000000;
	cvt.rzi.f32.f32 	%f100, %f99;
	add.f32 	%f101, %f100, %f100;
	sub.f32 	%f102, %f12, %f101;
	abs.f32 	%f13, %f102;
	abs.f32 	%f14, %f11;
	setp.lt.f32 	%p62, %f14, 0f00800000;
	mul.f32 	%f103, %f14, 0f4B800000;
	selp.f32 	%f104, %f103, %f14, %p62;
	selp.f32 	%f105, 0fC1C00000, 0f00000000, %p62;
	mov.b32 	%r272, %f104;
	add.s32 	%r273, %r272, -1060439283;
	and.b32  	%r274, %r273, -8388608;
	sub.s32 	%r275, %r272, %r274;
	mov.b32 	%f106, %r275;
	cvt.rn.f32.s32 	%f107, %r274;
	fma.rn.f32 	%f108, %f107, 0f34000000, %f105;
	add.f32 	%f109, %f106, 0fBF800000;
	add.f32 	%f110, %f106, 0f3F800000;
	rcp.approx.ftz.f32 	%f111, %f110;
	add.f32 	%f112, %f109, %f109;
	mul.f32 	%f113, %f112, %f111;
	mul.f32 	%f114, %f113, %f113;
	sub.f32 	%f115, %f109, %f113;
	add.f32 	%f116, %f115, %f115;
	neg.f32 	%f117, %f113;
	fma.rn.f32 	%f118, %f117, %f109, %f116;
	mul.rn.f32 	%f119, %f111, %f118;
	fma.rn.f32 	%f120, %f114, 0f3A2C32E4, 0f3B52E7DB;
	fma.rn.f32 	%f121, %f120, %f114, 0f3C93BB73;
	fma.rn.f32 	%f122, %f121, %f114, 0f3DF6384F;
	mul.rn.f32 	%f123, %f122, %f114;
	fma.rn.f32 	%f124, %f113, 0f3FB8AA3B, %f108;
	sub.f32 	%f125, %f108, %f124;
	fma.rn.f32 	%f126, %f113, 0f3FB8AA3B, %f125;
	fma.rn.f32 	%f127, %f119, 0f3FB8AA3B, %f126;
	fma.rn.f32 	%f128, %f113, 0f32A55E34, %f127;
	mul.f32 	%f129, %f123, 0f40400000;
	fma.rn.f32 	%f130, %f129, %f119, %f128;
	fma.rn.f32 	%f131, %f123, %f113, %f130;
	add.rn.f32 	%f132, %f124, %f131;
	neg.f32 	%f133, %f124;
	add.rn.f32 	%f134, %f132, %f133;
	neg.f32 	%f135, %f134;
	add.rn.f32 	%f136, %f131, %f135;
	mul.rn.f32 	%f137, %f132, %f12;
	neg.f32 	%f138, %f137;
	fma.rn.f32 	%f139, %f132, %f12, %f138;
	fma.rn.f32 	%f140, %f136, %f12, %f139;
	cvt.rni.f32.f32 	%f141, %f137;
	sub.f32 	%f142, %f137, %f141;
	add.f32 	%f143, %f142, %f140;
	fma.rn.f32 	%f144, %f143, 0f391FCB8E, 0f3AAF85ED;
	fma.rn.f32 	%f145, %f144, %f143, 0f3C1D9856;
	fma.rn.f32 	%f146, %f145, %f143, 0f3D6357BB;
	fma.rn.f32 	%f147, %f146, %f143, 0f3E75FDEC;
	fma.rn.f32 	%f148, %f147, %f143, 0f3F317218;
	fma.rn.f32 	%f149, %f148, %f143, 0f3F800000;
	cvt.rzi.s32.f32 	%r276, %f141;
	setp.gt.f32 	%p63, %f141, 0f00000000;
	selp.b32 	%r277, 0, -2097152000, %p63;
	add.s32 	%r278, %r277, 2130706432;
	mov.b32 	%f150, %r278;
	mul.f32 	%f151, %f149, %f150;
	shl.b32 	%r279, %r276, 23;
	sub.s32 	%r280, %r279, %r277;
	mov.b32 	%f152, %r280;
	mul.f32 	%f153, %f151, %f152;
	abs.f32 	%f154, %f137;
	setp.gt.f32 	%p64, %f154, 0f43180000;
	setp.lt.f32 	%p65, %f137, 0f00000000;
	selp.f32 	%f155, 0f00000000, 0f7F800000, %p65;
	selp.f32 	%f15, %f155, %f153, %p64;
	setp.eq.s32 	%p66, %r211, 1;
	setp.eq.f32 	%p67, %f12, 0f00000000;
	or.pred  	%p68, %p66, %p67;
	@%p68 bra 	$L__BB0_67;
	setp.num.f32 	%p69, %f14, %f14;
	abs.f32 	%f156, %f12;
	setp.num.f32 	%p70, %f156, %f156;
	and.pred  	%p71, %p69, %p70;
	@%p71 bra 	$L__BB0_62;
	add.rn.f32 	%f233, %f11, %f12;
	bra.uni 	$L__BB0_67;
$L__BB0_62:
	setp.ne.s32 	%p72, %r211, 0;
	setp.neu.f32 	%p73, %f14, 0f7F800000;
	and.pred  	%p74, %p72, %p73;
	@%p74 bra 	$L__BB0_64;
	setp.neu.f32 	%p81, %f13, 0f3F800000;
	add.f32 	%f161, %f11, %f11;
	mov.b32 	%r281, %f161;
	setp.lt.f32 	%p82, %f12, 0f00000000;
	xor.b32  	%r282, %r281, 2139095040;
	selp.b32 	%r283, %r282, %r281, %p82;
	and.b32  	%r284, %r283, 2147483647;
	selp.b32 	%r285, %r284, %r283, %p81;
	mov.b32 	%f233, %r285;
	bra.uni 	$L__BB0_67;
$L__BB0_64:
	setp.eq.s32 	%p75, %r211, -1;
	setp.eq.f32 	%p76, %f156, 0f7F800000;
	and.pred  	%p77, %p75, %p76;
	@%p77 bra 	$L__BB0_67;
	setp.gt.s32 	%p78, %r211, -1;
	mov.f32 	%f233, %f15;
	@%p78 bra 	$L__BB0_67;
	setp.neu.f32 	%p79, %f13, 0f3F800000;
	neg.f32 	%f158, %f15;
	selp.f32 	%f159, %f15, %f158, %p79;
	cvt.rmi.f32.f32 	%f160, %f12;
	setp.neu.f32 	%p80, %f12, %f160;
	selp.f32 	%f233, 0f7FFFFFFF, %f159, %p80;
$L__BB0_67:
	cvt.rn.f64.s32 	%fd34, %r1;
	cvt.rpi.f32.f32 	%f162, %f233;
	cvt.f64.f32 	%fd35, %f162;
	{
	.reg .b32 %temp; 
	mov.b64 	{%temp, %r286}, %fd34;
	}
	and.b32  	%r287, %r286, 2147483647;
	{
	.reg .b32 %temp; 
	mov.b64 	{%r288, %temp}, %fd34;
	}
	{
	.reg .b32 %temp; 
	mov.b64 	{%temp, %r289}, %fd35;
	}
	and.b32  	%r291, %r289, 2147483647;
	{
	.reg .b32 %temp; 
	mov.b64 	{%r292, %temp}, %fd35;
	}
	mov.b64 	%fd175, {%r288, %r287};
	mov.b64 	%fd176, {%r292, %r291};
	max.u32 	%r293, %r287, %r291;
	setp.lt.u32 	%p83, %r293, 2146435072;
	@%p83 bra 	$L__BB0_71;
	setp.num.f64 	%p99, %fd175, %fd175;
	setp.num.f64 	%p100, %fd176, %fd176;
	and.pred  	%p101, %p99, %p100;
	@%p101 bra 	$L__BB0_70;
	add.rn.f64 	%fd177, %fd34, %fd35;
	bra.uni 	$L__BB0_87;
$L__BB0_70:
	setp.eq.f64 	%p102, %fd175, 0d7FF0000000000000;
	selp.f64 	%fd177, 0dFFF8000000000000, %fd34, %p102;
	bra.uni 	$L__BB0_87;
$L__BB0_71:
	setp.eq.f64 	%p84, %fd176, 0d0000000000000000;
	mov.f64 	%fd177, 0dFFF8000000000000;
	@%p84 bra 	$L__BB0_87;
	setp.ltu.f64 	%p85, %fd175, %fd176;
	mov.f64 	%fd177, %fd34;
	@%p85 bra 	$L__BB0_87;
	{
	.reg .b32 %temp; 
	mov.b64 	{%temp, %r294}, %fd175;
	}
	shr.u32 	%r505, %r294, 20;
	{
	.reg .b32 %temp; 
	mov.b64 	{%temp, %r50}, %fd176;
	}
	shr.u32 	%r506, %r50, 20;
	setp.gt.u32 	%p86, %r294, 1048575;
	@%p86 bra 	$L__BB0_75;
	mul.f64 	%fd175, %fd175, 0d4350000000000000;
	{
	.reg .b32 %temp; 
	mov.b64 	{%temp, %r295}, %fd175;
	}
	shr.u32 	%r296, %r295, 20;
	add.s32 	%r297, %r505, %r296;
	add.s32 	%r505, %r297, -54;
$L__BB0_75:
	setp.gt.u32 	%p87, %r50, 1048575;
	@%p87 bra 	$L__BB0_77;
	mul.f64 	%fd176, %fd176, 0d4350000000000000;
	{
	.reg .b32 %temp; 
	mov.b64 	{%temp, %r298}, %fd176;
	}
	shr.u32 	%r299, %r298, 20;
	add.s32 	%r300, %r506, %r299;
	add.s32 	%r506, %r300, -54;
$L__BB0_77:
	mov.b64 	%rd98, %fd175;
	mov.b64 	%rd99, %fd176;
	and.b64  	%rd100, %rd98, 4503599627370495;
	or.b64  	%rd189, %rd100, 4503599627370496;
	and.b64  	%rd101, %rd99, 4503599627370495;
	or.b64  	%rd36, %rd101, 4503599627370496;
	sub.s32 	%r56, %r505, %r506;
	min.s32 	%r57, %r56, 0;
	add.s32 	%r301, %r506, %r57;
	sub.s32 	%r302, %r505, %r301;
	add.s32 	%r303, %r302, 1;
	and.b32  	%r58, %r303, 3;
	setp.eq.s32 	%p88, %r58, 0;
	mov.u32 	%r509, %r56;
	@%p88 bra 	$L__BB0_80;
	neg.s32 	%r507, %r58;
	mov.u32 	%r509, %r56;
$L__BB0_79:
	.pragma "nounroll";
	sub.s64 	%rd102, %rd189, %rd36;
	mov.b64 	%fd88, %rd102;
	{
	.reg .b32 %temp; 
	mov.b64 	{%temp, %r304}, %fd88;
	}
	setp.lt.s32 	%p89, %r304, 0;
	selp.b64 	%rd192, %rd189, %rd102, %p89;
	shl.b64 	%rd189, %rd192, 1;
	add.s32 	%r509, %r509, -1;
	add.s32 	%r507, %r507, 1;
	setp.ne.s32 	%p90, %r507, 0;
	@%p90 bra 	$L__BB0_79;
$L__BB0_80:
	sub.s32 	%r305, %r56, %r57;
	setp.lt.u32 	%p91, %r305, 3;
	@%p91 bra 	$L__BB0_82;
$L__BB0_81:
	sub.s64 	%rd103, %rd189, %rd36;
	mov.b64 	%fd89, %rd103;
	{
	.reg .b32 %temp; 
	mov.b64 	{%temp, %r306}, %fd89;
	}
	setp.lt.s32 	%p92, %r306, 0;
	selp.b64 	%rd104, %rd189, %rd103, %p92;
	shl.b64 	%rd105, %rd104, 1;
	sub.s64 	%rd106, %rd105, %rd36;
	mov.b64 	%fd90, %rd106;
	{
	.reg .b32 %temp; 
	mov.b64 	{%temp, %r307}, %fd90;
	}
	setp.lt.s32 	%p93, %r307, 0;
	selp.b64 	%rd107, %rd105, %rd106, %p93;
	shl.b64 	%rd108, %rd107, 1;
	sub.s64 	%rd109, %rd108, %rd36;
	mov.b64 	%fd91, %rd109;
	{
	.reg .b32 %temp; 
	mov.b64 	{%temp, %r308}, %fd91;
	}
	setp.lt.s32 	%p94, %r308, 0;
	selp.b64 	%rd110, %rd108, %rd109, %p94;
	shl.b64 	%rd111, %rd110, 1;
	sub.s64 	%rd112, %rd111, %rd36;
	mov.b64 	%fd92, %rd112;
	{
	.reg .b32 %temp; 
	mov.b64 	{%temp, %r309}, %fd92;
	}
	setp.lt.s32 	%p95, %r309, 0;
	selp.b64 	%rd192, %rd111, %rd112, %p95;
	shl.b64 	%rd189, %rd192, 1;
	add.s32 	%r66, %r509, -4;
	setp.gt.s32 	%p96, %r509, 3;
	mov.u32 	%r509, %r66;
	@%p96 bra 	$L__BB0_81;
$L__BB0_82:
	and.b64  	%rd46, %rd192, 9223372036854775807;
	setp.eq.s64 	%p97, %rd46, 0;
	mov.b64 	%rd193, 0;
	@%p97 bra 	$L__BB0_86;
	mov.b64 	%fd93, %rd46;
	mul.f64 	%fd94, %fd93, 0d4350000000000000;
	{
	.reg .b32 %temp; 
	mov.b64 	{%temp, %r310}, %fd94;
	}
	shr.u32 	%r311, %r310, 20;
	sub.s32 	%r312, 55, %r311;
	sub.s32 	%r67, %r506, %r312;
	shl.b64 	%rd47, %rd46, %r312;
	setp.gt.s32 	%p98, %r67, 0;
	@%p98 bra 	$L__BB0_85;
	sub.s32 	%r314, 1, %r67;
	shr.u64 	%rd193, %rd47, %r314;
	bra.uni 	$L__BB0_86;
$L__BB0_85:
	add.s32 	%r313, %r67, -1;
	cvt.u64.u32 	%rd114, %r313;
	shl.b64 	%rd115, %rd114, 52;
	add.s64 	%rd193, %rd115, %rd47;
$L__BB0_86:
	mov.b64 	%fd95, %rd193;
	copysign.f64 	%fd177, %fd34, %fd95;
$L__BB0_87:
	cvt.rzi.s32.f64 	%r519, %fd177;
	sub.s32 	%r315, %r1, %r519;
	cvt.rn.f64.s32 	%fd96, %r315;
	div.rn.f64 	%fd97, %fd96, %fd35;
	cvt.rzi.s32.f64 	%r517, %fd97;
	cvt.rn.f64.s32 	%fd98, %r517;
	cvt.rn.f64.s32 	%fd46, %r212;
	{
	.reg .b32 %temp; 
	mov.b64 	{%temp, %r70}, %fd98;
	}
	{
	.reg .b32 %temp; 
	mov.b64 	{%temp, %r71}, %fd46;
	}
	shr.u32 	%r316, %r71, 20;
	and.b32  	%r317, %r316, 2047;
	add.s32 	%r318, %r317, -1012;
	mov.b64 	%rd116, %fd46;
	shl.b64 	%rd117, %rd116, %r318;
	setp.eq.s64 	%p103, %rd117, -9223372036854775808;
	abs.f64 	%fd99, %fd98;
	{ // callseq 1, 0
	.param .b64 param0;
	st.param.f64 	[param0], %fd99;
	.param .b64 param1;
	st.param.f64 	[param1], %fd46;
	.param .b64 retval0;
	call.uni (retval0), 
	__internal_accurate_pow, 
	(
	param0, 
	param1
	);
	ld.param.f64 	%fd100, [retval0];
	} // callseq 1
	setp.lt.s32 	%p104, %r70, 0;
	neg.f64 	%fd102, %fd100;
	selp.f64 	%fd103, %fd102, %fd100, %p103;
	selp.f64 	%fd178, %fd103, %fd100, %p104;
	setp.ne.s32 	%p105, %r517, 0;
	@%p105 bra 	$L__BB0_89;
	setp.eq.s64 	%p106, %rd117, -9223372036854775808;
	abs.f64 	%fd104, %fd46;
	setp.neu.f64 	%p107, %fd104, 0d3FE0000000000000;
	selp.b32 	%r319, %r70, 0, %p106;
	selp.b32 	%r320, %r319, 0, %p107;
	setp.lt.s32 	%p108, %r71, 0;
	or.b32  	%r321, %r320, 2146435072;
	selp.b32 	%r322, %r321, %r320, %p108;
	mov.b32 	%r323, 0;
	mov.b64 	%fd178, {%r323, %r322};
$L__BB0_89:
	setp.eq.s64 	%p109, %rd117, -9223372036854775808;
	cvt.rn.f64.s32 	%fd105, %r519;
	{
	.reg .b32 %temp; 
	mov.b64 	{%temp, %r72}, %fd105;
	}
	abs.f64 	%fd106, %fd105;
	{ // callseq 2, 0
	.param .b64 param0;
	st.param.f64 	[param0], %fd106;
	.param .b64 param1;
	st.param.f64 	[param1], %fd46;
	.param .b64 retval0;
	call.uni (retval0), 
	__internal_accurate_pow, 
	(
	param0, 
	param1
	);
	ld.param.f64 	%fd107, [retval0];
	} // callseq 2
	setp.lt.s32 	%p110, %r72, 0;
	neg.f64 	%fd109, %fd107;
	selp.f64 	%fd110, %fd109, %fd107, %p109;
	selp.f64 	%fd179, %fd110, %fd107, %p110;
	setp.ne.s32 	%p111, %r519, 0;
	@%p111 bra 	$L__BB0_91;
	setp.eq.s64 	%p112, %rd117, -9223372036854775808;
	abs.f64 	%fd111, %fd46;
	setp.neu.f64 	%p113, %fd111, 0d3FE0000000000000;
	selp.b32 	%r324, %r72, 0, %p112;
	selp.b32 	%r325, %r324, 0, %p113;
	setp.lt.s32 	%p114, %r71, 0;
	or.b32  	%r326, %r325, 2146435072;
	selp.b32 	%r327, %r326, %r325, %p114;
	mov.b32 	%r328, 0;
	mov.b64 	%fd179, {%r328, %r327};
$L__BB0_91:
	setp.eq.s32 	%p116, %r212, 0;
	setp.eq.s32 	%p117, %r519, 1;
	selp.f64 	%fd112, 0d3FF0000000000000, %fd179, %p117;
	selp.f64 	%fd113, 0d3FF0000000000000, %fd112, %p116;
	setp.eq.s32 	%p118, %r517, 1;
	selp.f64 	%fd114, 0d3FF0000000000000, %fd178, %p118;
	selp.f64 	%fd115, 0d3FF0000000000000, %fd114, %p116;
	add.f64 	%fd116, %fd115, %fd113;
	cvt.rzi.s32.f64 	%r520, %fd116;
	bra.uni 	$L__BB0_123;
$L__BB0_92:
	cvt.rn.f32.s32 	%f21, %r211;
	cvt.rn.f32.s32 	%f32, %r212;
	rcp.rn.f32 	%f22, %f32;
	mul.f32 	%f33, %f22, 0f3F000000;
	cvt.rzi.f32.f32 	%f34, %f33;
	add.f32 	%f35, %f34, %f34;
	sub.f32 	%f36, %f22, %f35;
	abs.f32 	%f23, %f36;
	abs.f32 	%f24, %f21;
	setp.lt.f32 	%p12, %f24, 0f00800000;
	mul.f32 	%f37, %f24, 0f4B800000;
	selp.f32 	%f38, %f37, %f24, %p12;
	selp.f32 	%f39, 0fC1C00000, 0f00000000, %p12;
	mov.b32 	%r220, %f38;
	add.s32 	%r221, %r220, -1060439283;
	and.b32  	%r222, %r221, -8388608;
	sub.s32 	%r223, %r220, %r222;
	mov.b32 	%f40, %r223;
	cvt.rn.f32.s32 	%f41, %r222;
	fma.rn.f32 	%f42, %f41, 0f34000000, %f39;
	add.f32 	%f43, %f40, 0fBF800000;
	add.f32 	%f44, %f40, 0f3F800000;
	rcp.approx.ftz.f32 	%f45, %f44;
	add.f32 	%f46, %f43, %f43;
	mul.f32 	%f47, %f46, %f45;
	mul.f32 	%f48, %f47, %f47;
	sub.f32 	%f49, %f43, %f47;
	add.f32 	%f50, %f49, %f49;
	neg.f32 	%f51, %f47;
	fma.rn.f32 	%f52, %f51, %f43, %f50;
	mul.rn.f32 	%f53, %f45, %f52;
	fma.rn.f32 	%f54, %f48, 0f3A2C32E4, 0f3B52E7DB;
	fma.rn.f32 	%f55, %f54, %f48, 0f3C93BB73;
	fma.rn.f32 	%f56, %f55, %f48, 0f3DF6384F;
	mul.rn.f32 	%f57, %f56, %f48;
	fma.rn.f32 	%f58, %f47, 0f3FB8AA3B, %f42;
	sub.f32 	%f59, %f42, %f58;
	fma.rn.f32 	%f60, %f47, 0f3FB8AA3B, %f59;
	fma.rn.f32 	%f61, %f53, 0f3FB8AA3B, %f60;
	fma.rn.f32 	%f62, %f47, 0f32A55E34, %f61;
	mul.f32 	%f63, %f57, 0f40400000;
	fma.rn.f32 	%f64, %f63, %f53, %f62;
	fma.rn.f32 	%f65, %f57, %f47, %f64;
	add.rn.f32 	%f66, %f58, %f65;
	neg.f32 	%f67, %f58;
	add.rn.f32 	%f68, %f66, %f67;
	neg.f32 	%f69, %f68;
	add.rn.f32 	%f70, %f65, %f69;
	mul.rn.f32 	%f71, %f66, %f22;
	neg.f32 	%f72, %f71;
	fma.rn.f32 	%f73, %f66, %f22, %f72;
	fma.rn.f32 	%f74, %f70, %f22, %f73;
	cvt.rni.f32.f32 	%f75, %f71;
	sub.f32 	%f76, %f71, %f75;
	add.f32 	%f77, %f76, %f74;
	fma.rn.f32 	%f78, %f77, 0f391FCB8E, 0f3AAF85ED;
	fma.rn.f32 	%f79, %f78, %f77, 0f3C1D9856;
	fma.rn.f32 	%f80, %f79, %f77, 0f3D6357BB;
	fma.rn.f32 	%f81, %f80, %f77, 0f3E75FDEC;
	fma.rn.f32 	%f82, %f81, %f77, 0f3F317218;
	fma.rn.f32 	%f83, %f82, %f77, 0f3F800000;
	cvt.rzi.s32.f32 	%r224, %f75;
	setp.gt.f32 	%p13, %f75, 0f00000000;
	selp.b32 	%r225, 0, -2097152000, %p13;
	add.s32 	%r226, %r225, 2130706432;
	mov.b32 	%f84, %r226;
	mul.f32 	%f85, %f83, %f84;
	shl.b32 	%r227, %r224, 23;
	sub.s32 	%r228, %r227, %r225;
	mov.b32 	%f86, %r228;
	mul.f32 	%f87, %f85, %f86;
	abs.f32 	%f88, %f71;
	setp.gt.f32 	%p14, %f88, 0f43180000;
	setp.lt.f32 	%p15, %f71, 0f00000000;
	selp.f32 	%f89, 0f00000000, 0f7F800000, %p15;
	selp.f32 	%f25, %f89, %f87, %p14;
	setp.eq.s32 	%p16, %r211, 1;
	setp.eq.f32 	%p17, %f22, 0f00000000;
	or.pred  	%p18, %p16, %p17;
	@%p18 bra 	$L__BB0_100;
	setp.num.f32 	%p19, %f24, %f24;
	abs.f32 	%f90, %f22;
	setp.num.f32 	%p20, %f90, %f90;
	and.pred  	%p21, %p19, %p20;
	@%p21 bra 	$L__BB0_95;
	add.rn.f32 	%f234, %f21, %f22;
	bra.uni 	$L__BB0_100;
$L__BB0_95:
	setp.ne.s32 	%p22, %r211, 0;
	setp.neu.f32 	%p23, %f24, 0f7F800000;
	and.pred  	%p24, %p22, %p23;
	@%p24 bra 	$L__BB0_97;
	setp.neu.f32 	%p31, %f23, 0f3F800000;
	add.f32 	%f95, %f21, %f21;
	mov.b32 	%r229, %f95;
	setp.lt.f32 	%p32, %f22, 0f00000000;
	xor.b32  	%r230, %r229, 2139095040;
	selp.b32 	%r231, %r230, %r229, %p32;
	and.b32  	%r232, %r231, 2147483647;
	selp.b32 	%r233, %r232, %r231, %p31;
	mov.b32 	%f234, %r233;
	bra.uni 	$L__BB0_100;
$L__BB0_97:
	setp.eq.s32 	%p25, %r211, -1;
	setp.eq.f32 	%p26, %f90, 0f7F800000;
	and.pred  	%p27, %p25, %p26;
	@%p27 bra 	$L__BB0_100;
	setp.gt.s32 	%p28, %r211, -1;
	mov.f32 	%f234, %f25;
	@%p28 bra 	$L__BB0_100;
	setp.neu.f32 	%p29, %f23, 0f3F800000;
	neg.f32 	%f92, %f25;
	selp.f32 	%f93, %f25, %f92, %p29;
	cvt.rmi.f32.f32 	%f94, %f22;
	setp.neu.f32 	%p30, %f22, %f94;
	selp.f32 	%f234, 0f7FFFFFFF, %f93, %p30;
$L__BB0_100:
	cvt.rn.f64.s32 	%fd53, %r1;
	cvt.rpi.f32.f32 	%f96, %f234;
	cvt.f64.f32 	%fd54, %f96;
	{
	.reg .b32 %temp; 
	mov.b64 	{%temp, %r234}, %fd53;
	}
	and.b32  	%r235, %r234, 2147483647;
	{
	.reg .b32 %temp; 
	mov.b64 	{%r236, %temp}, %fd53;
	}
	{
	.reg .b32 %temp; 
	mov.b64 	{%temp, %r237}, %fd54;
	}
	and.b32  	%r239, %r237, 2147483647;
	{
	.reg .b32 %temp; 
	mov.b64 	{%r240, %temp}, %fd54;
	}
	mov.b64 	%fd180, {%r236, %r235};
	mov.b64 	%fd181, {%r240, %r239};
	max.u32 	%r241, %r235, %r239;
	setp.lt.u32 	%p33, %r241, 2146435072;
	@%p33 bra 	$L__BB0_104;
	setp.num.f64 	%p49, %fd180, %fd180;
	setp.num.f64 	%p50, %fd181, %fd181;
	and.pred  	%p51, %p49, %p50;
	@%p51 bra 	$L__BB0_103;
	add.rn.f64 	%fd182, %fd53, %fd54;
	bra.uni 	$L__BB0_120;
$L__BB0_103:
	setp.eq.f64 	%p52, %fd180, 0d7FF0000000000000;
	selp.f64 	%fd182, 0dFFF8000000000000, %fd53, %p52;
	bra.uni 	$L__BB0_120;
$L__BB0_104:
	setp.eq.f64 	%p34, %fd181, 0d0000000000000000;
	mov.f64 	%fd182, 0dFFF8000000000000;
	@%p34 bra 	$L__BB0_120;
	setp.ltu.f64 	%p35, %fd180, %fd181;
	mov.f64 	%fd182, %fd53;
	@%p35 bra 	$L__BB0_120;
	{
	.reg .b32 %temp; 
	mov.b64 	{%temp, %r242}, %fd180;
	}
	shr.u32 	%r511, %r242, 20;
	{
	.reg .b32 %temp; 
	mov.b64 	{%temp, %r75}, %fd181;
	}
	shr.u32 	%r512, %r75, 20;
	setp.gt.u32 	%p36, %r242, 1048575;
	@%p36 bra 	$L__BB0_108;
	mul.f64 	%fd180, %fd180, 0d4350000000000000;
	{
	.reg .b32 %temp; 
	mov.b64 	{%temp, %r243}, %fd180;
	}
	shr.u32 	%r244, %r243, 20;
	add.s32 	%r245, %r511, %r244;
	add.s32 	%r511, %r245, -54;
$L__BB0_108:
	setp.gt.u32 	%p37, %r75, 1048575;
	@%p37 bra 	$L__BB0_110;
	mul.f64 	%fd181, %fd181, 0d4350000000000000;
	{
	.reg .b32 %temp; 
	mov.b64 	{%temp, %r246}, %fd181;
	}
	shr.u32 	%r247, %r246, 20;
	add.s32 	%r248, %r512, %r247;
	add.s32 	%r512, %r248, -54;
$L__BB0_110:
	mov.b64 	%rd77, %fd180;
	mov.b64 	%rd78, %fd181;
	and.b64  	%rd79, %rd77, 4503599627370495;
	or.b64  	%rd195, %rd79, 4503599627370496;
	and.b64  	%rd80, %rd78, 4503599627370495;
	or.b64  	%rd53, %rd80, 4503599627370496;
	sub.s32 	%r81, %r511, %r512;
	min.s32 	%r82, %r81, 0;
	add.s32 	%r249, %r512, %r82;
	sub.s32 	%r250, %r511, %r249;
	add.s32 	%r251, %r250, 1;
	and.b32  	%r83, %r251, 3;
	setp.eq.s32 	%p38, %r83, 0;
	mov.u32 	%r515, %r81;
	@%p38 bra 	$L__BB0_113;
	neg.s32 	%r513, %r83;
	mov.u32 	%r515, %r81;
$L__BB0_112:
	.pragma "nounroll";
	sub.s64 	%rd81, %rd195, %rd53;
	mov.b64 	%fd70, %rd81;
	{
	.reg .b32 %temp; 
	mov.b64 	{%temp, %r252}, %fd70;
	}
	setp.lt.s32 	%p39, %r252, 0;
	selp.b64 	%rd198, %rd195, %rd81, %p39;
	shl.b64 	%rd195, %rd198, 1;
	add.s32 	%r515, %r515, -1;
	add.s32 	%r513, %r513, 1;
	setp.ne.s32 	%p40, %r513, 0;
	@%p40 bra 	$L__BB0_112;
$L__BB0_113:
	sub.s32 	%r253, %r81, %r82;
	setp.lt.u32 	%p41, %r253, 3;
	@%p41 bra 	$L__BB0_115;
$L__BB0_114:
	sub.s64 	%rd82, %rd195, %rd53;
	mov.b64 	%fd71, %rd82;
	{
	.reg .b32 %temp; 
	mov.b64 	{%temp, %r254}, %fd71;
	}
	setp.lt.s32 	%p42, %r254, 0;
	selp.b64 	%rd83, %rd195, %rd82, %p42;
	shl.b64 	%rd84, %rd83, 1;
	sub.s64 	%rd85, %rd84, %rd53;
	mov.b64 	%fd72, %rd85;
	{
	.reg .b32 %temp; 
	mov.b64 	{%temp, %r255}, %fd72;
	}
	setp.lt.s32 	%p43, %r255, 0;
	selp.b64 	%rd86, %rd84, %rd85, %p43;
	shl.b64 	%rd87, %rd86, 1;
	sub.s64 	%rd88, %rd87, %rd53;
	mov.b64 	%fd73, %rd88;
	{
	.reg .b32 %temp; 
	mov.b64 	{%temp, %r256}, %fd73;
	}
	setp.lt.s32 	%p44, %r256, 0;
	selp.b64 	%rd89, %rd87, %rd88, %p44;
	shl.b64 	%rd90, %rd89, 1;
	sub.s64 	%rd91, %rd90, %rd53;
	mov.b64 	%fd74, %rd91;
	{
	.reg .b32 %temp; 
	mov.b64 	{%temp, %r257}, %fd74;
	}
	setp.lt.s32 	%p45, %r257, 0;
	selp.b64 	%rd198, %rd90, %rd91, %p45;
	shl.b64 	%rd195, %rd198, 1;
	add.s32 	%r91, %r515, -4;
	setp.gt.s32 	%p46, %r515, 3;
	mov.u32 	%r515, %r91;
	@%p46 bra 	$L__BB0_114;
$L__BB0_115:
	and.b64  	%rd63, %rd198, 9223372036854775807;
	setp.eq.s64 	%p47, %rd63, 0;
	mov.b64 	%rd199, 0;
	@%p47 bra 	$L__BB0_119;
	mov.b64 	%fd75, %rd63;
	mul.f64 	%fd76, %fd75, 0d4350000000000000;
	{
	.reg .b32 %temp; 
	mov.b64 	{%temp, %r258}, %fd76;
	}
	shr.u32 	%r259, %r258, 20;
	sub.s32 	%r260, 55, %r259;
	sub.s32 	%r92, %r512, %r260;
	shl.b64 	%rd64, %rd63, %r260;
	setp.gt.s32 	%p48, %r92, 0;
	@%p48 bra 	$L__BB0_118;
	sub.s32 	%r262, 1, %r92;
	shr.u64 	%rd199, %rd64, %r262;
	bra.uni 	$L__BB0_119;
$L__BB0_118:
	add.s32 	%r261, %r92, -1;
	cvt.u64.u32 	%rd93, %r261;
	shl.b64 	%rd94, %rd93, 52;
	add.s64 	%rd199, %rd94, %rd64;
$L__BB0_119:
	mov.b64 	%fd77, %rd199;
	copysign.f64 	%fd182, %fd53, %fd77;
$L__BB0_120:
	cvt.rzi.s32.f64 	%r517, %fd182;
	cvt.rn.f64.s32 	%fd78, %r517;
	cvt.rn.f64.s32 	%fd65, %r212;
	{
	.reg .b32 %temp; 
	mov.b64 	{%temp, %r94}, %fd78;
	}
	{
	.reg .b32 %temp; 
	mov.b64 	{%temp, %r95}, %fd65;
	}
	shr.u32 	%r263, %r95, 20;
	and.b32  	%r264, %r263, 2047;
	add.s32 	%r265, %r264, -1012;
	mov.b64 	%rd95, %fd65;
	shl.b64 	%rd96, %rd95, %r265;
	setp.eq.s64 	%p53, %rd96, -9223372036854775808;
	abs.f64 	%fd79, %fd78;
	{ // callseq 0, 0
	.param .b64 param0;
	st.param.f64 	[param0], %fd79;
	.param .b64 param1;
	st.param.f64 	[param1], %fd65;
	.param .b64 retval0;
	call.uni (retval0), 
	__internal_accurate_pow, 
	(
	param0, 
	param1
	);
	ld.param.f64 	%fd80, [retval0];
	} // callseq 0
	setp.lt.s32 	%p54, %r94, 0;
	neg.f64 	%fd82, %fd80;
	selp.f64 	%fd83, %fd82, %fd80, %p53;
	selp.f64 	%fd183, %fd83, %fd80, %p54;
	setp.ne.s32 	%p55, %r517, 0;
	@%p55 bra 	$L__BB0_122;
	setp.eq.s64 	%p56, %rd96, -9223372036854775808;
	abs.f64 	%fd84, %fd65;
	setp.neu.f64 	%p57, %fd84, 0d3FE0000000000000;
	selp.b32 	%r266, %r94, 0, %p56;
	selp.b32 	%r267, %r266, 0, %p57;
	setp.lt.s32 	%p58, %r95, 0;
	or.b32  	%r268, %r267, 2146435072;
	selp.b32 	%r269, %r268, %r267, %p58;
	mov.b32 	%r270, 0;
	mov.b64 	%fd183, {%r270, %r269};
$L__BB0_122:
	setp.eq.s32 	%p60, %r517, 1;
	setp.eq.s32 	%p61, %r212, 0;
	selp.f64 	%fd85, 0d3FF0000000000000, %fd183, %p60;
	selp.f64 	%fd86, 0d3FF0000000000000, %fd85, %p61;
	cvt.rzi.s32.f64 	%r520, %fd86;
	mov.pred 	%p590, -1;
$L__BB0_123:
	setp.eq.s32 	%p204, %r213, 3;
	@%p204 bra 	$L__BB0_128;
	setp.eq.s32 	%p205, %r213, 2;
	@%p205 bra 	$L__BB0_127;
	setp.ne.s32 	%p206, %r213, 1;
	@%p206 bra 	$L__BB0_337;
	mov.b32 	%r527, 0;
	mov.u64 	%rd159, Primes;
	bra.uni 	$L__BB0_333;
$L__BB0_127:
	mov.b32 	%r524, 0;
	mov.u64 	%rd161, Primes;
	bra.uni 	$L__BB0_263;
$L__BB0_128:
	mov.b32 	%r521, 0;
	mov.u64 	%rd169, Primes;
	bra.uni 	$L__BB0_160;
$L__BB0_129:
	ld.global.u32 	%r101, [%rd69+4];
	setp.gt.s32 	%p387, %r101, %r517;
	mov.pred 	%p591, %p382;
	@%p387 bra 	$L__BB0_162;
	setp.eq.s32 	%p389, %r101, %r517;
	mov.pred 	%p591, %p384;
	@%p389 bra 	$L__BB0_162;
	ld.global.u32 	%r102, [%rd69+8];
	setp.gt.s32 	%p391, %r102, %r517;
	mov.pred 	%p591, %p382;
	@%p391 bra 	$L__BB0_162;
	setp.eq.s32 	%p393, %r102, %r517;
	mov.pred 	%p591, %p384;
	@%p393 bra 	$L__BB0_162;
	ld.global.u32 	%r103, [%rd69+12];
	setp.gt.s32 	%p395, %r103, %r517;
	mov.pred 	%p591, %p382;
	@%p395 bra 	$L__BB0_162;
	setp.eq.s32 	%p397, %r103, %r517;
	mov.pred 	%p591, %p384;
	@%p397 bra 	$L__BB0_162;
	ld.global.u32 	%r104, [%rd69+16];
	setp.gt.s32 	%p399, %r104, %r517;
	mov.pred 	%p591, %p382;
	@%p399 bra 	$L__BB0_162;
	setp.eq.s32 	%p401, %r104, %r517;
	mov.pred 	%p591, %p384;
	@%p401 bra 	$L__BB0_162;
	ld.global.u32 	%r105, [%rd69+20];
	setp.gt.s32 	%p403, %r105, %r517;
	mov.pred 	%p591, %p382;
	@%p403 bra 	$L__BB0_162;
	setp.eq.s32 	%p405, %r105, %r517;
	mov.pred 	%p591, %p384;
	@%p405 bra 	$L__BB0_162;
	ld.global.u32 	%r106, [%rd69+24];
	setp.gt.s32 	%p407, %r106, %r517;
	mov.pred 	%p591, %p382;
	@%p407 bra 	$L__BB0_162;
	setp.eq.s32 	%p409, %r106, %r517;
	mov.pred 	%p591, %p384;
	@%p409 bra 	$L__BB0_162;
	ld.global.u32 	%r107, [%rd69+28];
	setp.gt.s32 	%p411, %r107, %r517;
	mov.pred 	%p591, %p382;
	@%p411 bra 	$L__BB0_162;
	setp.eq.s32 	%p413, %r107, %r517;
	mov.pred 	%p591, %p384;
	@%p413 bra 	$L__BB0_162;
	ld.global.u32 	%r108, [%rd69+32];
	setp.gt.s32 	%p415, %r108, %r517;
	mov.pred 	%p591, %p382;
	@%p415 bra 	$L__BB0_162;
	setp.eq.s32 	%p417, %r108, %r517;
	mov.pred 	%p591, %p384;
	@%p417 bra 	$L__BB0_162;
	ld.global.u32 	%r109, [%rd69+36];
	setp.gt.s32 	%p419, %r109, %r517;
	mov.pred 	%p591, %p382;
	@%p419 bra 	$L__BB0_162;
	setp.eq.s32 	%p421, %r109, %r517;
	mov.pred 	%p591, %p384;
	@%p421 bra 	$L__BB0_162;
	ld.global.u32 	%r110, [%rd69+40];
	setp.gt.s32 	%p423, %r110, %r517;
	mov.pred 	%p591, %p382;
	@%p423 bra 	$L__BB0_162;
	setp.eq.s32 	%p425, %r110, %r517;
	mov.pred 	%p591, %p384;
	@%p425 bra 	$L__BB0_162;
	ld.global.u32 	%r111, [%rd69+44];
	setp.gt.s32 	%p427, %r111, %r517;
	mov.pred 	%p591, %p382;
	@%p427 bra 	$L__BB0_162;
	setp.eq.s32 	%p429, %r111, %r517;
	mov.pred 	%p591, %p384;
	@%p429 bra 	$L__BB0_162;
	ld.global.u32 	%r112, [%rd69+48];
	setp.gt.s32 	%p431, %r112, %r517;
	mov.pred 	%p591, %p382;
	@%p431 bra 	$L__BB0_162;
	setp.eq.s32 	%p433, %r112, %r517;
	mov.pred 	%p591, %p384;
	@%p433 bra 	$L__BB0_162;
	ld.global.u32 	%r113, [%rd69+52];
	setp.gt.s32 	%p435, %r113, %r517;
	mov.pred 	%p591, %p382;
	@%p435 bra 	$L__BB0_162;
	setp.eq.s32 	%p437, %r113, %r517;
	mov.pred 	%p591, %p384;
	@%p437 bra 	$L__BB0_162;
	ld.global.u32 	%r114, [%rd69+56];
	setp.gt.s32 	%p439, %r114, %r517;
	mov.pred 	%p591, %p382;
	@%p439 bra 	$L__BB0_162;
	setp.eq.s32 	%p441, %r114, %r517;
	mov.pred 	%p591, %p384;
	@%p441 bra 	$L__BB0_162;
	ld.global.u32 	%r115, [%rd69+60];
	setp.gt.s32 	%p443, %r115, %r517;
	mov.pred 	%p591, %p382;
	@%p443 bra 	$L__BB0_162;
	setp.eq.s32 	%p445, %r115, %r517;
	mov.pred 	%p591, %p384;
	@%p445 bra 	$L__BB0_162;
	add.s32 	%r521, %r521, 16;
	setp.eq.s32 	%p447, %r521, 100000;
	mov.pred 	%p591, %p382;
	@%p447 bra 	$L__BB0_162;
$L__BB0_160:
	mul.wide.u32 	%rd168, %r521, 4;
	add.s64 	%rd69, %rd169, %rd168;
	ld.global.u32 	%r118, [%rd69];
	setp.gt.s32 	%p383, %r118, %r517;
	mov.pred 	%p382, 0;
	mov.pred 	%p591, %p382;
	@%p383 bra 	$L__BB0_162;
	setp.ne.s32 	%p385, %r118, %r517;
	mov.pred 	%p384, -1;
	mov.pred 	%p591, %p384;
	@%p385 bra 	$L__BB0_129;
$L__BB0_162:
	mov.b32 	%r522, 0;
	bra.uni 	$L__BB0_194;
$L__BB0_163:
	ld.global.u32 	%r119, [%rd70+4];
	setp.gt.s32 	%p453, %r119, %r519;
	mov.pred 	%p592, %p448;
	@%p453 bra 	$L__BB0_196;
	setp.eq.s32 	%p455, %r119, %r519;
	mov.pred 	%p592, %p450;
	@%p455 bra 	$L__BB0_196;
	ld.global.u32 	%r120, [%rd70+8];
	setp.gt.s32 	%p457, %r120, %r519;
	mov.pred 	%p592, %p448;
	@%p457 bra 	$L__BB0_196;
	setp.eq.s32 	%p459, %r120, %r519;
	mov.pred 	%p592, %p450;
	@%p459 bra 	$L__BB0_196;
	ld.global.u32 	%r121, [%rd70+12];
	setp.gt.s32 	%p461, %r121, %r519;
	mov.pred 	%p592, %p448;
	@%p461 bra 	$L__BB0_196;
	setp.eq.s32 	%p463, %r121, %r519;
	mov.pred 	%p592, %p450;
	@%p463 bra 	$L__BB0_196;
	ld.global.u32 	%r122, [%rd70+16];
	setp.gt.s32 	%p465, %r122, %r519;
	mov.pred 	%p592, %p448;
	@%p465 bra 	$L__BB0_196;
	setp.eq.s32 	%p467, %r122, %r519;
	mov.pred 	%p592, %p450;
	@%p467 bra 	$L__BB0_196;
	ld.global.u32 	%r123, [%rd70+20];
	setp.gt.s32 	%p469, %r123, %r519;
	mov.pred 	%p592, %p448;
	@%p469 bra 	$L__BB0_196;
	setp.eq.s32 	%p471, %r123, %r519;
	mov.pred 	%p592, %p450;
	@%p471 bra 	$L__BB0_196;
	ld.global.u32 	%r124, [%rd70+24];
	setp.gt.s32 	%p473, %r124, %r519;
	mov.pred 	%p592, %p448;
	@%p473 bra 	$L__BB0_196;
	setp.eq.s32 	%p475, %r124, %r519;
	mov.pred 	%p592, %p450;
	@%p475 bra 	$L__BB0_196;
	ld.global.u32 	%r125, [%rd70+28];
	setp.gt.s32 	%p477, %r125, %r519;
	mov.pred 	%p592, %p448;
	@%p477 bra 	$L__BB0_196;
	setp.eq.s32 	%p479, %r125, %r519;
	mov.pred 	%p592, %p450;
	@%p479 bra 	$L__BB0_196;
	ld.global.u32 	%r126, [%rd70+32];
	setp.gt.s32 	%p481, %r126, %r519;
	mov.pred 	%p592, %p448;
	@%p481 bra 	$L__BB0_196;
	setp.eq.s32 	%p483, %r126, %r519;
	mov.pred 	%p592, %p450;
	@%p483 bra 	$L__BB0_196;
	ld.global.u32 	%r127, [%rd70+36];
	setp.gt.s32 	%p485, %r127, %r519;
	mov.pred 	%p592, %p448;
	@%p485 bra 	$L__BB0_196;
	setp.eq.s32 	%p487, %r127, %r519;
	mov.pred 	%p592, %p450;
	@%p487 bra 	$L__BB0_196;
	ld.global.u32 	%r128, [%rd70+40];
	setp.gt.s32 	%p489, %r128, %r519;
	mov.pred 	%p592, %p448;
	@%p489 bra 	$L__BB0_196;
	setp.eq.s32 	%p491, %r128, %r519;
	mov.pred 	%p592, %p450;
	@%p491 bra 	$L__BB0_196;
	ld.global.u32 	%r129, [%rd70+44];
	setp.gt.s32 	%p493, %r129, %r519;
	mov.pred 	%p592, %p448;
	@%p493 bra 	$L__BB0_196;
	setp.eq.s32 	%p495, %r129, %r519;
	mov.pred 	%p592, %p450;
	@%p495 bra 	$L__BB0_196;
	ld.global.u32 	%r130, [%rd70+48];
	setp.gt.s32 	%p497, %r130, %r519;
	mov.pred 	%p592, %p448;
	@%p497 bra 	$L__BB0_196;
	setp.eq.s32 	%p499, %r130, %r519;
	mov.pred 	%p592, %p450;
	@%p499 bra 	$L__BB0_196;
	ld.global.u32 	%r131, [%rd70+52];
	setp.gt.s32 	%p501, %r131, %r519;
	mov.pred 	%p592, %p448;
	@%p501 bra 	$L__BB0_196;
	setp.eq.s32 	%p503, %r131, %r519;
	mov.pred 	%p592, %p450;
	@%p503 bra 	$L__BB0_196;
	ld.global.u32 	%r132, [%rd70+56];
	setp.gt.s32 	%p505, %r132, %r519;
	mov.pred 	%p592, %p448;
	@%p505 bra 	$L__BB0_196;
	setp.eq.s32 	%p507, %r132, %r519;
	mov.pred 	%p592, %p450;
	@%p507 bra 	$L__BB0_196;
	ld.global.u32 	%r133, [%rd70+60];
	setp.gt.s32 	%p509, %r133, %r519;
	mov.pred 	%p592, %p448;
	@%p509 bra 	$L__BB0_196;
	setp.eq.s32 	%p511, %r133, %r519;
	mov.pred 	%p592, %p450;
	@%p511 bra 	$L__BB0_196;
	add.s32 	%r522, %r522, 16;
	setp.eq.s32 	%p513, %r522, 100000;
	mov.pred 	%p592, %p448;
	@%p513 bra 	$L__BB0_196;
$L__BB0_194:
	mul.wide.u32 	%rd170, %r522, 4;
	add.s64 	%rd70, %rd169, %rd170;
	ld.global.u32 	%r136, [%rd70];
	setp.gt.s32 	%p449, %r136, %r519;
	mov.pred 	%p448, 0;
	mov.pred 	%p592, %p448;
	@%p449 bra 	$L__BB0_196;
	setp.ne.s32 	%p451, %r136, %r519;
	mov.pred 	%p450, -1;
	mov.pred 	%p592, %p450;
	@%p451 bra 	$L__BB0_163;
$L__BB0_196:
	mov.b32 	%r523, 0;
	bra.uni 	$L__BB0_228;
$L__BB0_197:
	ld.global.u32 	%r137, [%rd71+4];
	setp.gt.s32 	%p519, %r137, %r518;
	mov.pred 	%p593, %p514;
	@%p519 bra 	$L__BB0_230;
	setp.eq.s32 	%p521, %r137, %r518;
	mov.pred 	%p593, %p516;
	@%p521 bra 	$L__BB0_230;
	ld.global.u32 	%r138, [%rd71+8];
	setp.gt.s32 	%p523, %r138, %r518;
	mov.pred 	%p593, %p514;
	@%p523 bra 	$L__BB0_230;
	setp.eq.s32 	%p525, %r138, %r518;
	mov.pred 	%p593, %p516;
	@%p525 bra 	$L__BB0_230;
	ld.global.u32 	%r139, [%rd71+12];
	setp.gt.s32 	%p527, %r139, %r518;
	mov.pred 	%p593, %p514;
	@%p527 bra 	$L__BB0_230;
	setp.eq.s32 	%p529, %r139, %r518;
	mov.pred 	%p593, %p516;
	@%p529 bra 	$L__BB0_230;
	ld.global.u32 	%r140, [%rd71+16];
	setp.gt.s32 	%p531, %r140, %r518;
	mov.pred 	%p593, %p514;
	@%p531 bra 	$L__BB0_230;
	setp.eq.s32 	%p533, %r140, %r518;
	mov.pred 	%p593, %p516;
	@%p533 bra 	$L__BB0_230;
	ld.global.u32 	%r141, [%rd71+20];
	setp.gt.s32 	%p535, %r141, %r518;
	mov.pred 	%p593, %p514;
	@%p535 bra 	$L__BB0_230;
	setp.eq.s32 	%p537, %r141, %r518;
	mov.pred 	%p593, %p516;
	@%p537 bra 	$L__BB0_230;
	ld.global.u32 	%r142, [%rd71+24];
	setp.gt.s32 	%p539, %r142, %r518;
	mov.pred 	%p593, %p514;
	@%p539 bra 	$L__BB0_230;
	setp.eq.s32 	%p541, %r142, %r518;
	mov.pred 	%p593, %p516;
	@%p541 bra 	$L__BB0_230;
	ld.global.u32 	%r143, [%rd71+28];
	setp.gt.s32 	%p543, %r143, %r518;
	mov.pred 	%p593, %p514;
	@%p543 bra 	$L__BB0_230;
	setp.eq.s32 	%p545, %r143, %r518;
	mov.pred 	%p593, %p516;
	@%p545 bra 	$L__BB0_230;
	ld.global.u32 	%r144, [%rd71+32];
	setp.gt.s32 	%p547, %r144, %r518;
	mov.pred 	%p593, %p514;
	@%p547 bra 	$L__BB0_230;
	setp.eq.s32 	%p549, %r144, %r518;
	mov.pred 	%p593, %p516;
	@%p549 bra 	$L__BB0_230;
	ld.global.u32 	%r145, [%rd71+36];
	setp.gt.s32 	%p551, %r145, %r518;
	mov.pred 	%p593, %p514;
	@%p551 bra 	$L__BB0_230;
	setp.eq.s32 	%p553, %r145, %r518;
	mov.pred 	%p593, %p516;
	@%p553 bra 	$L__BB0_230;
	ld.global.u32 	%r146, [%rd71+40];
	setp.gt.s32 	%p555, %r146, %r518;
	mov.pred 	%p593, %p514;
	@%p555 bra 	$L__BB0_230;
	setp.eq.s32 	%p557, %r146, %r518;
	mov.pred 	%p593, %p516;
	@%p557 bra 	$L__BB0_230;
	ld.global.u32 	%r147, [%rd71+44];
	setp.gt.s32 	%p559, %r147, %r518;
	mov.pred 	%p593, %p514;
	@%p559 bra 	$L__BB0_230;
	setp.eq.s32 	%p561, %r147, %r518;
	mov.pred 	%p593, %p516;
	@%p561 bra 	$L__BB0_230;
	ld.global.u32 	%r148, [%rd71+48];
	setp.gt.s32 	%p563, %r148, %r518;
	mov.pred 	%p593, %p514;
	@%p563 bra 	$L__BB0_230;
	setp.eq.s32 	%p565, %r148, %r518;
	mov.pred 	%p593, %p516;
	@%p565 bra 	$L__BB0_230;
	ld.global.u32 	%r149, [%rd71+52];
	setp.gt.s32 	%p567, %r149, %r518;
	mov.pred 	%p593, %p514;
	@%p567 bra 	$L__BB0_230;
	setp.eq.s32 	%p569, %r149, %r518;
	mov.pred 	%p593, %p516;
	@%p569 bra 	$L__BB0_230;
	ld.global.u32 	%r150, [%rd71+56];
	setp.gt.s32 	%p571, %r150, %r518;
	mov.pred 	%p593, %p514;
	@%p571 bra 	$L__BB0_230;
	setp.eq.s32 	%p573, %r150, %r518;
	mov.pred 	%p593, %p516;
	@%p573 bra 	$L__BB0_230;
	ld.global.u32 	%r151, [%rd71+60];
	setp.gt.s32 	%p575, %r151, %r518;
	mov.pred 	%p593, %p514;
	@%p575 bra 	$L__BB0_230;
	setp.eq.s32 	%p577, %r151, %r518;
	mov.pred 	%p593, %p516;
	@%p577 bra 	$L__BB0_230;
	add.s32 	%r523, %r523, 16;
	setp.eq.s32 	%p579, %r523, 100000;
	mov.pred 	%p593, %p514;
	@%p579 bra 	$L__BB0_230;
$L__BB0_228:
	mul.wide.u32 	%rd172, %r523, 4;
	add.s64 	%rd71, %rd169, %rd172;
	ld.global.u32 	%r154, [%rd71];
	setp.gt.s32 	%p515, %r154, %r518;
	mov.pred 	%p514, 0;
	mov.pred 	%p593, %p514;
	@%p515 bra 	$L__BB0_230;
	setp.ne.s32 	%p517, %r154, %r518;
	mov.pred 	%p516, -1;
	mov.pred 	%p593, %p516;
	@%p517 bra 	$L__BB0_197;
$L__BB0_230:
	setp.ne.s32 	%p580, %r517, %r519;
	setp.ne.s32 	%p581, %r517, %r518;
	and.pred  	%p582, %p580, %p581;
	setp.ne.s32 	%p583, %r519, %r518;
	and.pred  	%p584, %p582, %p583;
	and.pred  	%p585, %p584, %p591;
	and.pred  	%p586, %p585, %p592;
	and.pred  	%p587, %p586, %p593;
	setp.lt.s32 	%p588, %r520, %r211;
	and.pred  	%p589, %p587, %p588;
	@%p589 bra 	$L__BB0_231;
	bra.uni 	$L__BB0_337;
$L__BB0_231:
	shl.b32 	%r492, %r1, 2;
	mul.wide.s32 	%rd174, %r492, 4;
	add.s64 	%rd175, %rd1, %rd174;
	st.global.u32 	[%rd175], %r520;
	st.global.u32 	[%rd175+4], %r517;
	st.global.u32 	[%rd175+8], %r519;
	st.global.u32 	[%rd175+12], %r518;
	bra.uni 	$L__BB0_337;
$L__BB0_232:
	ld.global.u32 	%r155, [%rd72+4];
	setp.gt.s32 	%p245, %r155, %r517;
	mov.pred 	%p594, %p240;
	mov.u32 	%r528, %r453;
	@%p245 bra 	$L__BB0_265;
	setp.eq.s32 	%p247, %r155, %r517;
	mov.pred 	%p594, %p242;
	mov.u32 	%r528, %r454;
	@%p247 bra 	$L__BB0_265;
	ld.global.u32 	%r156, [%rd72+8];
	setp.gt.s32 	%p249, %r156, %r517;
	mov.pred 	%p594, %p240;
	mov.u32 	%r528, %r453;
	@%p249 bra 	$L__BB0_265;
	setp.eq.s32 	%p251, %r156, %r517;
	mov.pred 	%p594, %p242;
	mov.u32 	%r528, %r454;
	@%p251 bra 	$L__BB0_265;
	ld.global.u32 	%r157, [%rd72+12];
	setp.gt.s32 	%p253, %r157, %r517;
	mov.pred 	%p594, %p240;
	mov.u32 	%r528, %r453;
	@%p253 bra 	$L__BB0_265;
	setp.eq.s32 	%p255, %r157, %r517;
	mov.pred 	%p594, %p242;
	mov.u32 	%r528, %r454;
	@%p255 bra 	$L__BB0_265;
	ld.global.u32 	%r158, [%rd72+16];
	setp.gt.s32 	%p257, %r158, %r517;
	mov.pred 	%p594, %p240;
	mov.u32 	%r528, %r453;
	@%p257 bra 	$L__BB0_265;
	setp.eq.s32 	%p259, %r158, %r517;
	mov.pred 	%p594, %p242;
	mov.u32 	%r528, %r454;
	@%p259 bra 	$L__BB0_265;
	ld.global.u32 	%r159, [%rd72+20];
	setp.gt.s32 	%p261, %r159, %r517;
	mov.pred 	%p594, %p240;
	mov.u32 	%r528, %r453;
	@%p261 bra 	$L__BB0_265;
	setp.eq.s32 	%p263, %r159, %r517;
	mov.pred 	%p594, %p242;
	mov.u32 	%r528, %r454;
	@%p263 bra 	$L__BB0_265;
	ld.global.u32 	%r160, [%rd72+24];
	setp.gt.s32 	%p265, %r160, %r517;
	mov.pred 	%p594, %p240;
	mov.u32 	%r528, %r453;
	@%p265 bra 	$L__BB0_265;
	setp.eq.s32 	%p267, %r160, %r517;
	mov.pred 	%p594, %p242;
	mov.u32 	%r528, %r454;
	@%p267 bra 	$L__BB0_265;
	ld.global.u32 	%r161, [%rd72+28];
	setp.gt.s32 	%p269, %r161, %r517;
	mov.pred 	%p594, %p240;
	mov.u32 	%r528, %r453;
	@%p269 bra 	$L__BB0_265;
	setp.eq.s32 	%p271, %r161, %r517;
	mov.pred 	%p594, %p242;
	mov.u32 	%r528, %r454;
	@%p271 bra 	$L__BB0_265;
	ld.global.u32 	%r162, [%rd72+32];
	setp.gt.s32 	%p273, %r162, %r517;
	mov.pred 	%p594, %p240;
	mov.u32 	%r528, %r453;
	@%p273 bra 	$L__BB0_265;
	setp.eq.s32 	%p275, %r162, %r517;
	mov.pred 	%p594, %p242;
	mov.u32 	%r528, %r454;
	@%p275 bra 	$L__BB0_265;
	ld.global.u32 	%r163, [%rd72+36];
	setp.gt.s32 	%p277, %r163, %r517;
	mov.pred 	%p594, %p240;
	mov.u32 	%r528, %r453;
	@%p277 bra 	$L__BB0_265;
	setp.eq.s32 	%p279, %r163, %r517;
	mov.pred 	%p594, %p242;
	mov.u32 	%r528, %r454;
	@%p279 bra 	$L__BB0_265;
	ld.global.u32 	%r164, [%rd72+40];
	setp.gt.s32 	%p281, %r164, %r517;
	mov.pred 	%p594, %p240;
	mov.u32 	%r528, %r453;
	@%p281 bra 	$L__BB0_265;
	setp.eq.s32 	%p283, %r164, %r517;
	mov.pred 	%p594, %p242;
	mov.u32 	%r528, %r454;
	@%p283 bra 	$L__BB0_265;
	ld.global.u32 	%r165, [%rd72+44];
	setp.gt.s32 	%p285, %r165, %r517;
	mov.pred 	%p594, %p240;
	mov.u32 	%r528, %r453;
	@%p285 bra 	$L__BB0_265;
	setp.eq.s32 	%p287, %r165, %r517;
	mov.pred 	%p594, %p242;
	mov.u32 	%r528, %r454;
	@%p287 bra 	$L__BB0_265;
	ld.global.u32 	%r166, [%rd72+48];
	setp.gt.s32 	%p289, %r166, %r517;
	mov.pred 	%p594, %p240;
	mov.u32 	%r528, %r453;
	@%p289 bra 	$L__BB0_265;
	setp.eq.s32 	%p291, %r166, %r517;
	mov.pred 	%p594, %p242;
	mov.u32 	%r528, %r454;
	@%p291 bra 	$L__BB0_265;
	ld.global.u32 	%r167, [%rd72+52];
	setp.gt.s32 	%p293, %r167, %r517;
	mov.pred 	%p594, %p240;
	mov.u32 	%r528, %r453;
	@%p293 bra 	$L__BB0_265;
	setp.eq.s32 	%p295, %r167, %r517;
	mov.pred 	%p594, %p242;
	mov.u32 	%r528, %r454;
	@%p295 bra 	$L__BB0_265;
	ld.global.u32 	%r168, [%rd72+56];
	setp.gt.s32 	%p297, %r168, %r517;
	mov.pred 	%p594, %p240;
	mov.u32 	%r528, %r453;
	@%p297 bra 	$L__BB0_265;
	setp.eq.s32 	%p299, %r168, %r517;
	mov.pred 	%p594, %p242;
	mov.u32 	%r528, %r454;
	@%p299 bra 	$L__BB0_265;
	ld.global.u32 	%r169, [%rd72+60];
	setp.gt.s32 	%p301, %r169, %r517;
	mov.pred 	%p594, %p240;
	mov.u32 	%r528, %r453;
	@%p301 bra 	$L__BB0_265;
	setp.eq.s32 	%p303, %r169, %r517;
	mov.pred 	%p594, %p242;
	mov.u32 	%r528, %r454;
	@%p303 bra 	$L__BB0_265;
	add.s32 	%r524, %r524, 16;
	setp.eq.s32 	%p305, %r524, 100000;
	mov.pred 	%p594, %p240;
	mov.u32 	%r528, %r453;
	@%p305 bra 	$L__BB0_265;
$L__BB0_263:
	mul.wide.u32 	%rd160, %r524, 4;
	add.s64 	%rd72, %rd161, %rd160;
	ld.global.u32 	%r172, [%rd72];
	setp.gt.s32 	%p241, %r172, %r517;
	mov.b32 	%r453, 0;
	mov.pred 	%p240, 0;
	mov.pred 	%p594, %p240;
	mov.u32 	%r528, %r453;
	@%p241 bra 	$L__BB0_265;
	setp.ne.s32 	%p243, %r172, %r517;
	mov.b32 	%r454, 1;
	mov.pred 	%p242, -1;
	mov.pred 	%p594, %p242;
	mov.u32 	%r528, %r454;
	@%p243 bra 	$L__BB0_232;
$L__BB0_265:
	mov.b32 	%r526, 0;
	bra.uni 	$L__BB0_297;
$L__BB0_266:
	ld.global.u32 	%r174, [%rd73+4];
	setp.gt.s32 	%p311, %r174, %r519;
	mov.pred 	%p595, %p306;
	@%p311 bra 	$L__BB0_299;
	setp.eq.s32 	%p313, %r174, %r519;
	mov.pred 	%p595, %p308;
	@%p313 bra 	$L__BB0_299;
	ld.global.u32 	%r175, [%rd73+8];
	setp.gt.s32 	%p315, %r175, %r519;
	mov.pred 	%p595, %p306;
	@%p315 bra 	$L__BB0_299;
	setp.eq.s32 	%p317, %r175, %r519;
	mov.pred 	%p595, %p308;
	@%p317 bra 	$L__BB0_299;
	ld.global.u32 	%r176, [%rd73+12];
	setp.gt.s32 	%p319, %r176, %r519;
	mov.pred 	%p595, %p306;
	@%p319 bra 	$L__BB0_299;
	setp.eq.s32 	%p321, %r176, %r519;
	mov.pred 	%p595, %p308;
	@%p321 bra 	$L__BB0_299;
	ld.global.u32 	%r177, [%rd73+16];
	setp.gt.s32 	%p323, %r177, %r519;
	mov.pred 	%p595, %p306;
	@%p323 bra 	$L__BB0_299;
	setp.eq.s32 	%p325, %r177, %r519;
	mov.pred 	%p595, %p308;
	@%p325 bra 	$L__BB0_299;
	ld.global.u32 	%r178, [%rd73+20];
	setp.gt.s32 	%p327, %r178, %r519;
	mov.pred 	%p595, %p306;
	@%p327 bra 	$L__BB0_299;
	setp.eq.s32 	%p329, %r178, %r519;
	mov.pred 	%p595, %p308;
	@%p329 bra 	$L__BB0_299;
	ld.global.u32 	%r179, [%rd73+24];
	setp.gt.s32 	%p331, %r179, %r519;
	mov.pred 	%p595, %p306;
	@%p331 bra 	$L__BB0_299;
	setp.eq.s32 	%p333, %r179, %r519;
	mov.pred 	%p595, %p308;
	@%p333 bra 	$L__BB0_299;
	ld.global.u32 	%r180, [%rd73+28];
	setp.gt.s32 	%p335, %r180, %r519;
	mov.pred 	%p595, %p306;
	@%p335 bra 	$L__BB0_299;
	setp.eq.s32 	%p337, %r180, %r519;
	mov.pred 	%p595, %p308;
	@%p337 bra 	$L__BB0_299;
	ld.global.u32 	%r181, [%rd73+32];
	setp.gt.s32 	%p339, %r181, %r519;
	mov.pred 	%p595, %p306;
	@%p339 bra 	$L__BB0_299;
	setp.eq.s32 	%p341, %r181, %r519;
	mov.pred 	%p595, %p308;
	@%p341 bra 	$L__BB0_299;
	ld.global.u32 	%r182, [%rd73+36];
	setp.gt.s32 	%p343, %r182, %r519;
	mov.pred 	%p595, %p306;
	@%p343 bra 	$L__BB0_299;
	setp.eq.s32 	%p345, %r182, %r519;
	mov.pred 	%p595, %p308;
	@%p345 bra 	$L__BB0_299;
	ld.global.u32 	%r183, [%rd73+40];
	setp.gt.s32 	%p347, %r183, %r519;
	mov.pred 	%p595, %p306;
	@%p347 bra 	$L__BB0_299;
	setp.eq.s32 	%p349, %r183, %r519;
	mov.pred 	%p595, %p308;
	@%p349 bra 	$L__BB0_299;
	ld.global.u32 	%r184, [%rd73+44];
	setp.gt.s32 	%p351, %r184, %r519;
	mov.pred 	%p595, %p306;
	@%p351 bra 	$L__BB0_299;
	setp.eq.s32 	%p353, %r184, %r519;
	mov.pred 	%p595, %p308;
	@%p353 bra 	$L__BB0_299;
	ld.global.u32 	%r185, [%rd73+48];
	setp.gt.s32 	%p355, %r185, %r519;
	mov.pred 	%p595, %p306;
	@%p355 bra 	$L__BB0_299;
	setp.eq.s32 	%p357, %r185, %r519;
	mov.pred 	%p595, %p308;
	@%p357 bra 	$L__BB0_299;
	ld.global.u32 	%r186, [%rd73+52];
	setp.gt.s32 	%p359, %r186, %r519;
	mov.pred 	%p595, %p306;
	@%p359 bra 	$L__BB0_299;
	setp.eq.s32 	%p361, %r186, %r519;
	mov.pred 	%p595, %p308;
	@%p361 bra 	$L__BB0_299;
	ld.global.u32 	%r187, [%rd73+56];
	setp.gt.s32 	%p363, %r187, %r519;
	mov.pred 	%p595, %p306;
	@%p363 bra 	$L__BB0_299;
	setp.eq.s32 	%p365, %r187, %r519;
	mov.pred 	%p595, %p308;
	@%p365 bra 	$L__BB0_299;
	ld.global.u32 	%r188, [%rd73+60];
	setp.gt.s32 	%p367, %r188, %r519;
	mov.pred 	%p595, %p306;
	@%p367 bra 	$L__BB0_299;
	setp.eq.s32 	%p369, %r188, %r519;
	mov.pred 	%p595, %p308;
	@%p369 bra 	$L__BB0_299;
	add.s32 	%r526, %r526, 16;
	setp.eq.s32 	%p371, %r526, 100000;
	mov.pred 	%p595, %p306;
	@%p371 bra 	$L__BB0_299;
$L__BB0_297:
	mul.wide.u32 	%rd162, %r526, 4;
	add.s64 	%rd73, %rd161, %rd162;
	ld.global.u32 	%r191, [%rd73];
	setp.gt.s32 	%p307, %r191, %r519;
	mov.pred 	%p306, 0;
	mov.pred 	%p595, %p306;
	@%p307 bra 	$L__BB0_299;
	setp.eq.s32 	%p309, %r191, %r519;
	mov.pred 	%p308, -1;
	mov.pred 	%p595, %p308;
	@%p309 bra 	$L__BB0_299;
	bra.uni 	$L__BB0_266;
$L__BB0_299:
	setp.ne.s32 	%p372, %r517, %r519;
	and.pred  	%p373, %p372, %p594;
	and.pred  	%p374, %p373, %p595;
	not.pred 	%p375, %p374;
	setp.ge.s32 	%p376, %r520, %r211;
	or.pred  	%p377, %p375, %p376;
	@%p377 bra 	$L__BB0_301;
	shl.b32 	%r487, %r1, 2;
	mul.wide.s32 	%rd164, %r487, 4;
	add.s64 	%rd165, %rd1, %rd164;
	st.global.u32 	[%rd165], %r520;
	st.global.u32 	[%rd165+4], %r517;
	st.global.u32 	[%rd165+8], %r519;
$L__BB0_301:
	not.pred 	%p378, %p590;
	@%p378 bra 	$L__BB0_337;
	bra.uni 	$L__BB0_335;
$L__BB0_302:
	ld.global.u32 	%r192, [%rd74+4];
	setp.gt.s32 	%p209, %r192, %r517;
	mov.u32 	%r528, %r419;
	@%p209 bra 	$L__BB0_335;
	setp.eq.s32 	%p210, %r192, %r517;
	mov.u32 	%r528, %r420;
	@%p210 bra 	$L__BB0_335;
	ld.global.u32 	%r193, [%rd74+8];
	setp.gt.s32 	%p211, %r193, %r517;
	mov.u32 	%r528, %r419;
	@%p211 bra 	$L__BB0_335;
	setp.eq.s32 	%p212, %r193, %r517;
	mov.u32 	%r528, %r420;
	@%p212 bra 	$L__BB0_335;
	ld.global.u32 	%r194, [%rd74+12];
	setp.gt.s32 	%p213, %r194, %r517;
	mov.u32 	%r528, %r419;
	@%p213 bra 	$L__BB0_335;
	setp.eq.s32 	%p214, %r194, %r517;
	mov.u32 	%r528, %r420;
	@%p214 bra 	$L__BB0_335;
	ld.global.u32 	%r195, [%rd74+16];
	setp.gt.s32 	%p215, %r195, %r517;
	mov.u32 	%r528, %r419;
	@%p215 bra 	$L__BB0_335;
	setp.eq.s32 	%p216, %r195, %r517;
	mov.u32 	%r528, %r420;
	@%p216 bra 	$L__BB0_335;
	ld.global.u32 	%r196, [%rd74+20];
	setp.gt.s32 	%p217, %r196, %r517;
	mov.u32 	%r528, %r419;
	@%p217 bra 	$L__BB0_335;
	setp.eq.s32 	%p218, %r196, %r517;
	mov.u32 	%r528, %r420;
	@%p218 bra 	$L__BB0_335;
	ld.global.u32 	%r197, [%rd74+24];
	setp.gt.s32 	%p219, %r197, %r517;
	mov.u32 	%r528, %r419;
	@%p219 bra 	$L__BB0_335;
	setp.eq.s32 	%p220, %r197, %r517;
	mov.u32 	%r528, %r420;
	@%p220 bra 	$L__BB0_335;
	ld.global.u32 	%r198, [%rd74+28];
	setp.gt.s32 	%p221, %r198, %r517;
	mov.u32 	%r528, %r419;
	@%p221 bra 	$L__BB0_335;
	setp.eq.s32 	%p222, %r198, %r517;
	mov.u32 	%r528, %r420;
	@%p222 bra 	$L__BB0_335;
	ld.global.u32 	%r199, [%rd74+32];
	setp.gt.s32 	%p223, %r199, %r517;
	mov.u32 	%r528, %r419;
	@%p223 bra 	$L__BB0_335;
	setp.eq.s32 	%p224, %r199, %r517;
	mov.u32 	%r528, %r420;
	@%p224 bra 	$L__BB0_335;
	ld.global.u32 	%r200, [%rd74+36];
	setp.gt.s32 	%p225, %r200, %r517;
	mov.u32 	%r528, %r419;
	@%p225 bra 	$L__BB0_335;
	setp.eq.s32 	%p226, %r200, %r517;
	mov.u32 	%r528, %r420;
	@%p226 bra 	$L__BB0_335;
	ld.global.u32 	%r201, [%rd74+40];
	setp.gt.s32 	%p227, %r201, %r517;
	mov.u32 	%r528, %r419;
	@%p227 bra 	$L__BB0_335;
	setp.eq.s32 	%p228, %r201, %r517;
	mov.u32 	%r528, %r420;
	@%p228 bra 	$L__BB0_335;
	ld.global.u32 	%r202, [%rd74+44];
	setp.gt.s32 	%p229, %r202, %r517;
	mov.u32 	%r528, %r419;
	@%p229 bra 	$L__BB0_335;
	setp.eq.s32 	%p230, %r202, %r517;
	mov.u32 	%r528, %r420;
	@%p230 bra 	$L__BB0_335;
	ld.global.u32 	%r203, [%rd74+48];
	setp.gt.s32 	%p231, %r203, %r517;
	mov.u32 	%r528, %r419;
	@%p231 bra 	$L__BB0_335;
	setp.eq.s32 	%p232, %r203, %r517;
	mov.u32 	%r528, %r420;
	@%p232 bra 	$L__BB0_335;
	ld.global.u32 	%r204, [%rd74+52];
	setp.gt.s32 	%p233, %r204, %r517;
	mov.u32 	%r528, %r419;
	@%p233 bra 	$L__BB0_335;
	setp.eq.s32 	%p234, %r204, %r517;
	mov.u32 	%r528, %r420;
	@%p234 bra 	$L__BB0_335;
	ld.global.u32 	%r205, [%rd74+56];
	setp.gt.s32 	%p235, %r205, %r517;
	mov.u32 	%r528, %r419;
	@%p235 bra 	$L__BB0_335;
	setp.eq.s32 	%p236, %r205, %r517;
	mov.u32 	%r528, %r420;
	@%p236 bra 	$L__BB0_335;
	ld.global.u32 	%r206, [%rd74+60];
	setp.gt.s32 	%p237, %r206, %r517;
	mov.u32 	%r528, %r419;
	@%p237 bra 	$L__BB0_335;
	setp.eq.s32 	%p238, %r206, %r517;
	mov.u32 	%r528, %r420;
	@%p238 bra 	$L__BB0_335;
	add.s32 	%r527, %r527, 16;
	setp.eq.s32 	%p239, %r527, 100000;
	mov.u32 	%r528, %r419;
	@%p239 bra 	$L__BB0_335;
$L__BB0_333:
	mul.wide.u32 	%rd158, %r527, 4;
	add.s64 	%rd74, %rd159, %rd158;
	ld.global.u32 	%r209, [%rd74];
	setp.gt.s32 	%p207, %r209, %r517;
	mov.b32 	%r419, 0;
	mov.u32 	%r528, %r419;
	@%p207 bra 	$L__BB0_335;
	setp.eq.s32 	%p208, %r209, %r517;
	mov.b32 	%r420, 1;
	mov.u32 	%r528, %r420;
	@%p208 bra 	$L__BB0_335;
	bra.uni 	$L__BB0_302;
$L__BB0_335:
	setp.eq.s32 	%p379, %r528, 0;
	setp.ge.s32 	%p380, %r520, %r211;
	or.pred  	%p381, %p379, %p380;
	@%p381 bra 	$L__BB0_337;
	shl.b32 	%r488, %r1, 2;
	mul.wide.s32 	%rd166, %r488, 4;
	add.s64 	%rd167, %rd1, %rd166;
	st.global.u32 	[%rd167], %r520;
	st.global.u32 	[%rd167+4], %r517;
$L__BB0_337:
	ret;

}
.func  (.param .b64 func_retval0) __internal_accurate_pow(
	.param .b64 __internal_accurate_pow_param_0,
	.param .b64 __internal_accurate_pow_param_1
)
{
	.reg .pred 	%p<8>;
	.reg .b32 	%r<49>;
	.reg .b32 	%f<3>;
	.reg .b64 	%fd<109>;

	ld.param.f64 	%fd10, [__internal_accurate_pow_param_0];
	ld.param.f64 	%fd11, [__internal_accurate_pow_param_1];
	{
	.reg .b32 %temp; 
	mov.b64 	{%temp, %r46}, %fd10;
	}
	{
	.reg .b32 %temp; 
	mov.b64 	{%r45, %temp}, %fd10;
	}
	shr.u32 	%r47, %r46, 20;
	setp.gt.u32 	%p1, %r46, 1048575;
	@%p1 bra 	$L__BB1_2;
	mul.f64 	%fd12, %fd10, 0d4350000000000000;
	{
	.reg .b32 %temp; 
	mov.b64 	{%temp, %r46}, %fd12;
	}
	{
	.reg .b32 %temp; 
	mov.b64 	{%r45, %temp}, %fd12;
	}
	shr.u32 	%r16, %r46, 20;
	add.s32 	%r47, %r16, -54;
$L__BB1_2:
	add.s32 	%r48, %r47, -1023;
	and.b32  	%r17, %r46, -2146435073;
	or.b32  	%r18, %r17, 1072693248;
	mov.b64 	%fd107, {%r45, %r18};
	setp.lt.u32 	%p2, %r18, 1073127583;
	@%p2 bra 	$L__BB1_4;
	{
	.reg .b32 %temp; 
	mov.b64 	{%r19, %temp}, %fd107;
	}
	{
	.reg .b32 %temp; 
	mov.b64 	{%temp, %r20}, %fd107;
	}
	add.s32 	%r21, %r20, -1048576;
	mov.b64 	%fd107, {%r19, %r21};
	add.s32 	%r48, %r47, -1022;
$L__BB1_4:
	add.f64 	%fd13, %fd107, 0dBFF0000000000000;
	add.f64 	%fd14, %fd107, 0d3FF0000000000000;
	rcp.approx.ftz.f64 	%fd15, %fd14;
	neg.f64 	%fd16, %fd14;
	fma.rn.f64 	%fd17, %fd16, %fd15, 0d3FF0000000000000;
	fma.rn.f64 	%fd18, %fd17, %fd17, %fd17;
	fma.rn.f64 	%fd19, %fd18, %fd15, %fd15;
	mul.f64 	%fd20, %fd13, %fd19;
	fma.rn.f64 	%fd21, %fd13, %fd19, %fd20;
	mul.f64 	%fd22, %fd21, %fd21;
	fma.rn.f64 	%fd23, %fd22, 0d3EB0F5FF7D2CAFE2, 0d3ED0F5D241AD3B5A;
	fma.rn.f64 	%fd24, %fd23, %fd22, 0d3EF3B20A75488A3F;
	fma.rn.f64 	%fd25, %fd24, %fd22, 0d3F1745CDE4FAECD5;
	fma.rn.f64 	%fd26, %fd25, %fd22, 0d3F3C71C7258A578B;
	fma.rn.f64 	%fd27, %fd26, %fd22, 0d3F6249249242B910;
	fma.rn.f64 	%fd28, %fd27, %fd22, 0d3F89999999999DFB;
	sub.f64 	%fd29, %fd13, %fd21;
	add.f64 	%fd30, %fd29, %fd29;
	neg.f64 	%fd31, %fd21;
	fma.rn.f64 	%fd32, %fd31, %fd13, %fd30;
	mul.f64 	%fd33, %fd19, %fd32;
	fma.rn.f64 	%fd34, %fd22, %fd28, 0d3FB5555555555555;
	mov.f64 	%fd35, 0d3FB5555555555555;
	sub.f64 	%fd36, %fd35, %fd34;
	fma.rn.f64 	%fd37, %fd22, %fd28, %fd36;
	add.f64 	%fd38, %fd37, 0dBC46A4CB00B9E7B0;
	add.f64 	%fd39, %fd34, %fd38;
	sub.f64 	%fd40, %fd34, %fd39;
	add.f64 	%fd41, %fd38, %fd40;
	mul.rn.f64 	%fd42, %fd21, %fd21;
	neg.f64 	%fd43, %fd42;
	fma.rn.f64 	%fd44, %fd21, %fd21, %fd43;
	{
	.reg .b32 %temp; 
	mov.b64 	{%r22, %temp}, %fd33;
	}
	{
	.reg .b32 %temp; 
	mov.b64 	{%temp, %r23}, %fd33;
	}
	add.s32 	%r24, %r23, 1048576;
	mov.b64 	%fd45, {%r22, %r24};
	fma.rn.f64 	%fd46, %fd21, %fd45, %fd44;
	mul.rn.f64 	%fd47, %fd42, %fd21;
	neg.f64 	%fd48, %fd47;
	fma.rn.f64 	%fd49, %fd42, %fd21, %fd48;
	fma.rn.f64 	%fd50, %fd42, %fd33, %fd49;
	fma.rn.f64 	%fd51, %fd46, %fd21, %fd50;
	mul.rn.f64 	%fd52, %fd39, %fd47;
	neg.f64 	%fd53, %fd52;
	fma.rn.f64 	%fd54, %fd39, %fd47, %fd53;
	fma.rn.f64 	%fd55, %fd39, %fd51, %fd54;
	fma.rn.f64 	%fd56, %fd41, %fd47, %fd55;
	add.f64 	%fd57, %fd52, %fd56;
	sub.f64 	%fd58, %fd52, %fd57;
	add.f64 	%fd59, %fd56, %fd58;
	add.f64 	%fd60, %fd21, %fd57;
	sub.f64 	%fd61, %fd21, %fd60;
	add.f64 	%fd62, %fd57, %fd61;
	add.f64 	%fd63, %fd59, %fd62;
	add.f64 	%fd64, %fd33, %fd63;
	add.f64 	%fd65, %fd60, %fd64;
	sub.f64 	%fd66, %fd60, %fd65;
	add.f64 	%fd67, %fd64, %fd66;
	xor.b32  	%r25, %r48, -2147483648;
	mov.b32 	%r26, 1127219200;
	mov.b64 	%fd68, {%r25, %r26};
	mov.b32 	%r27, -2147483648;
	mov.b64 	%fd69, {%r27, %r26};
	sub.f64 	%fd70, %fd68, %fd69;
	fma.rn.f64 	%fd71, %fd70, 0d3FE62E42FEFA39EF, %fd65;
	fma.rn.f64 	%fd72, %fd70, 0dBFE62E42FEFA39EF, %fd71;
	sub.f64 	%fd73, %fd72, %fd65;
	sub.f64 	%fd74, %fd67, %fd73;
	fma.rn.f64 	%fd75, %fd70, 0d3C7ABC9E3B39803F, %fd74;
	add.f64 	%fd76, %fd71, %fd75;
	sub.f64 	%fd77, %fd71, %fd76;
	add.f64 	%fd78, %fd75, %fd77;
	{
	.reg .b32 %temp; 
	mov.b64 	{%temp, %r28}, %fd11;
	}
	{
	.reg .b32 %temp; 
	mov.b64 	{%r29, %temp}, %fd11;
	}
	shl.b32 	%r30, %r28, 1;
	setp.gt.u32 	%p3, %r30, -33554433;
	and.b32  	%r31, %r28, -15728641;
	selp.b32 	%r32, %r31, %r28, %p3;
	mov.b64 	%fd79, {%r29, %r32};
	mul.rn.f64 	%fd80, %fd76, %fd79;
	neg.f64 	%fd81, %fd80;
	fma.rn.f64 	%fd82, %fd76, %fd79, %fd81;
	fma.rn.f64 	%fd83, %fd78, %fd79, %fd82;
	add.f64 	%fd4, %fd80, %fd83;
	sub.f64 	%fd84, %fd80, %fd4;
	add.f64 	%fd5, %fd83, %fd84;
	fma.rn.f64 	%fd85, %fd4, 0d3FF71547652B82FE, 0d4338000000000000;
	{
	.reg .b32 %temp; 
	mov.b64 	{%r13, %temp}, %fd85;
	}
	mov.f64 	%fd86, 0dC338000000000000;
	add.rn.f64 	%fd87, %fd85, %fd86;
	fma.rn.f64 	%fd88, %fd87, 0dBFE62E42FEFA39EF, %fd4;
	fma.rn.f64 	%fd89, %fd87, 0dBC7ABC9E3B39803F, %fd88;
	fma.rn.f64 	%fd90, %fd89, 0d3E5ADE1569CE2BDF, 0d3E928AF3FCA213EA;
	fma.rn.f64 	%fd91, %fd90, %fd89, 0d3EC71DEE62401315;
	fma.rn.f64 	%fd92, %fd91, %fd89, 0d3EFA01997C89EB71;
	fma.rn.f64 	%fd93, %fd92, %fd89, 0d3F2A01A014761F65;
	fma.rn.f64 	%fd94, %fd93, %fd89, 0d3F56C16C1852B7AF;
	fma.rn.f64 	%fd95, %fd94, %fd89, 0d3F81111111122322;
	fma.rn.f64 	%fd96, %fd95, %fd89, 0d3FA55555555502A1;
	fma.rn.f64 	%fd97, %fd96, %fd89, 0d3FC5555555555511;
	fma.rn.f64 	%fd98, %fd97, %fd89, 0d3FE000000000000B;
	fma.rn.f64 	%fd99, %fd98, %fd89, 0d3FF0000000000000;
	fma.rn.f64 	%fd100, %fd99, %fd89, 0d3FF0000000000000;
	{
	.reg .b32 %temp; 
	mov.b64 	{%r14, %temp}, %fd100;
	}
	{
	.reg .b32 %temp; 
	mov.b64 	{%temp, %r15}, %fd100;
	}
	shl.b32 	%r33, %r13, 20;
	add.s32 	%r34, %r33, %r15;
	mov.b64 	%fd108, {%r14, %r34};
	{
	.reg .b32 %temp; 
	mov.b64 	{%temp, %r35}, %fd4;
	}
	mov.b32 	%f2, %r35;
	abs.f32 	%f1, %f2;
	setp.lt.f32 	%p4, %f1, 0f4086232B;
	@%p4 bra 	$L__BB1_7;
	setp.lt.f64 	%p5, %fd4, 0d0000000000000000;
	add.f64 	%fd101, %fd4, 0d7FF0000000000000;
	selp.f64 	%fd108, 0d0000000000000000, %fd101, %p5;
	setp.geu.f32 	%p6, %f1, 0f40874800;
	@%p6 bra 	$L__BB1_7;
	shr.u32 	%r36, %r13, 31;
	add.s32 	%r37, %r13, %r36;
	shr.s32 	%r38, %r37, 1;
	shl.b32 	%r39, %r38, 20;
	add.s32 	%r40, %r15, %r39;
	mov.b64 	%fd102, {%r14, %r40};
	sub.s32 	%r41, %r13, %r38;
	shl.b32 	%r42, %r41, 20;
	add.s32 	%r43, %r42, 1072693248;
	mov.b32 	%r44, 0;
	mov.b64 	%fd103, {%r44, %r43};
	mul.f64 	%fd108, %fd103, %fd102;
$L__BB1_7:
	abs.f64 	%fd104, %fd108;
	setp.eq.f64 	%p7, %fd104, 0d7FF0000000000000;
	fma.rn.f64 	%fd105, %fd108, %fd5, %fd108;
	selp.f64 	%fd106, %fd108, %fd105, %p7;
	st.param.f64 	[func_retval0], %fd106;
	ret;

}


// ===== COMPILED SASS (sm_100) =====

	.target	sm_100

	.elftype	@"ET_EXEC"


//--------------------- .note.nv.tkinfo           --------------------------
	.section	.note.nv.tkinfo,"",@"SHT_NOTE"
	.sectionflags	@"SHF_NOTE_NV_TKINFO"
	.tkinfo
        /*0018*/ 	.word	0x00000002
        /*0030*/ 	.string	""
        /*0030*/ 	.string	"ptxas"
        /*0030*/ 	.string	"Cuda compilation tools, release 13.0, V13.0.88"
        /*0030*/ 	.string	"Build cuda_13.0.r13.0/compiler.36424714_0"
        /*0030*/ 	.string	"-arch sm_100 -m 64 "



//--------------------- .note.nv.cuinfo           --------------------------
	.section	.note.nv.cuinfo,"",@"SHT_NOTE"
	.sectionflags	@"SHF_NOTE_NV_CUINFO"
        /*0018*/ 	.short	0x0002
        /*001a*/ 	.short	0x0064
        /*001c*/ 	.short	0x0082
	.zero		2


//--------------------- .nv.info                  --------------------------
	.section	.nv.info,"",@"SHT_CUDA_INFO"
	.align	4


	//----- nvinfo : EIATTR_REGCOUNT
	.align		4
        /*0000*/ 	.byte	0x04, 0x2f
        /*0002*/ 	.short	(.L_2 - .L_1)
	.align		4
.L_1:
        /*0004*/ 	.word	index@(_Z10SearchCudaPiiiii)
        /*0008*/ 	.word	0x00000020


	//----- nvinfo : EIATTR_FRAME_SIZE
	.align		4
.L_2:
        /*000c*/ 	.byte	0x04, 0x11
        /*000e*/ 	.short	(.L_4 - .L_3)
	.align		4
.L_3:
        /*0010*/ 	.word	index@($_Z10SearchCudaPiiiii$__internal_accurate_pow)
        /*0014*/ 	.word	0x00000000


	//----- nvinfo : EIATTR_FRAME_SIZE
	.align		4
.L_4:
        /*0018*/ 	.byte	0x04, 0x11
        /*001a*/ 	.short	(.L_6 - .L_5)
	.align		4
.L_5:
        /*001c*/ 	.word	index@($__internal_1_$__cuda_sm20_rcp_rn_f32_slowpath)
        /*0020*/ 	.word	0x00000000


	//----- nvinfo : EIATTR_FRAME_SIZE
	.align		4
.L_6:
        /*0024*/ 	.byte	0x04, 0x11
        /*0026*/ 	.short	(.L_8 - .L_7)
	.align		4
.L_7:
        /*0028*/ 	.word	index@($__internal_0_$__cuda_sm20_div_rn_f64_full)
        /*002c*/ 	.word	0x00000000


	//----- nvinfo : EIATTR_FRAME_SIZE
	.align		4
.L_8:
        /*0030*/ 	.byte	0x04, 0x11
        /*0032*/ 	.short	(.L_10 - .L_9)
	.align		4
.L_9:
        /*0034*/ 	.word	index@(_Z10SearchCudaPiiiii)
        /*0038*/ 	.word	0x00000000


	//----- nvinfo : EIATTR_MIN_STACK_SIZE
	.align		4
.L_10:
        /*003c*/ 	.byte	0x04, 0x12
        /*003e*/ 	.short	(.L_12 - .L_11)
	.align		4
.L_11:
        /*0040*/ 	.word	index@(_Z10SearchCudaPiiiii)
        /*0044*/ 	.word	0x00000000
.L_12:


//--------------------- .nv.compat                --------------------------
	.section	.nv.compat,"",@"SHT_CUDA_COMPAT_INFO"
	.align	4
        /*0000*/ 	.byte	0x02, 0x09, 0x00, 0x00, 0x02, 0x02, 0x01, 0x00, 0x02, 0x05, 0x05, 0x00, 0x03, 0x07, 0x01, 0x01
        /*0010*/ 	.byte	0x02, 0x03, 0x00, 0x00, 0x02, 0x06, 0x01, 0x00, 0x04, 0x0b, 0x08, 0x00, 0x01, 0x00, 0x00, 0x00
        /*0020*/ 	.byte	0x00, 0x00, 0x00, 0x00


//--------------------- .nv.info._Z10SearchCudaPiiiii --------------------------
	.section	.nv.info._Z10SearchCudaPiiiii,"",@"SHT_CUDA_INFO"
	.sectionflags	@""
	.align	4


	//----- nvinfo : EIATTR_CUDA_API_VERSION
	.align		4
        /*0000*/ 	.byte	0x04, 0x37
        /*0002*/ 	.short	(.L_14 - .L_13)
.L_13:
        /*0004*/ 	.word	0x00000082


	//----- nvinfo : EIATTR_KPARAM_INFO
	.align		4
.L_14:
        /*0008*/ 	.byte	0x04, 0x17
        /*000a*/ 	.short	(.L_16 - .L_15)
.L_15:
        /*000c*/ 	.word	0x00000000
        /*0010*/ 	.short	0x0004
        /*0012*/ 	.short	0x0014
        /*0014*/ 	.byte	0x00, 0xf0, 0x11, 0x00


	//----- nvinfo : EIATTR_KPARAM_INFO
	.align		4
.L_16:
        /*0018*/ 	.byte	0x04, 0x17
        /*001a*/ 	.short	(.L_18 - .L_17)
.L_17:
        /*001c*/ 	.word	0x00000000
        /*0020*/ 	.short	0x0003
        /*0022*/ 	.short	0x0010
        /*0024*/ 	.byte	0x00, 0xf0, 0x11, 0x00


	//----- nvinfo : EIATTR_KPARAM_INFO
	.align		4
.L_18:
        /*0028*/ 	.byte	0x04, 0x17
        /*002a*/ 	.short	(.L_20 - .L_19)
.L_19:
        /*002c*/ 	.word	0x00000000
        /*0030*/ 	.short	0x0002
        /*0032*/ 	.short	0x000c
        /*0034*/ 	.byte	0x00, 0xf0, 0x11, 0x00


	//----- nvinfo : EIATTR_KPARAM_INFO
	.align		4
.L_20:
        /*0038*/ 	.byte	0x04, 0x17
        /*003a*/ 	.short	(.L_22 - .L_21)
.L_21:
        /*003c*/ 	.word	0x00000000
        /*0040*/ 	.short	0x0001
        /*0042*/ 	.short	0x0008
        /*0044*/ 	.byte	0x00, 0xf0, 0x11, 0x00


	//----- nvinfo : EIATTR_KPARAM_INFO
	.align		4
.L_22:
        /*0048*/ 	.byte	0x04, 0x17
        /*004a*/ 	.short	(.L_24 - .L_23)
.L_23:
        /*004c*/ 	.word	0x00000000
        /*0050*/ 	.short	0x0000
        /*0052*/ 	.short	0x0000
        /*0054*/ 	.byte	0x00, 0xf5, 0x21, 0x00


	//----- nvinfo : EIATTR_SPARSE_MMA_MASK
	.align		4
.L_24:
        /*0058*/ 	.byte	0x03, 0x50
        /*005a*/ 	.short	0x0000


	//----- nvinfo : EIATTR_MAXREG_COUNT
	.align		4
        /*005c*/ 	.byte	0x03, 0x1b
        /*005e*/ 	.short	0x00ff


	//----- nvinfo : EIATTR_MERCURY_ISA_VERSION
	.align		4
        /*0060*/ 	.byte	0x03, 0x5f
        /*0062*/ 	.short	0x0101


	//----- nvinfo : EIATTR_VRC_CTA_INIT_COUNT
	.align		4
        /*0064*/ 	.byte	0x02, 0x4a
	.zero		1
	.zero		1


	//----- nvinfo : EIATTR_EXIT_INSTR_OFFSETS
	.align		4
        /*0068*/ 	.byte	0x04, 0x1c
        /*006a*/ 	.short	(.L_26 - .L_25)


	//   ....[0]....
.L_25:
        /*006c*/ 	.word	0x00000070


	//   ....[1]....
        /*0070*/ 	.word	0x00004af0


	//   ....[2]....
        /*0074*/ 	.word	0x000064a0


	//   ....[3]....
        /*0078*/ 	.word	0x000064f0


	//   ....[4]....
        /*007c*/ 	.word	0x00006550


	//   ....[5]....
        /*0080*/ 	.word	0x00007c80


	//   ....[6]....
        /*0084*/ 	.word	0x00007d00


	//----- nvinfo : EIATTR_INDIRECT_BRANCH_TARGETS
	.align		4
.L_26:
        /*0088*/ 	.byte	0x04, 0x34
        /*008a*/ 	.short	(.L_28 - .L_27)


	//   ....[0]....
.L_27:
        /*008c*/ 	.word	.L_x_116@srel
        /*0090*/ 	.short	0x0
        /*0092*/ 	.short	0x0
        /*0094*/ 	.word	0x3
        /*0098*/ 	.word	.L_x_117@srel
        /*009c*/ 	.word	.L_x_118@srel
        /*00a0*/ 	.word	.L_x_119@srel


	//----- nvinfo : EIATTR_CRS_STACK_SIZE
	.align		4
.L_28:
        /*00a4*/ 	.byte	0x04, 0x1e
        /*00a6*/ 	.short	(.L_30 - .L_29)
.L_29:
        /*00a8*/ 	.word	0x00000000


	//----- nvinfo : EIATTR_CBANK_PARAM_SIZE
	.align		4
.L_30:
        /*00ac*/ 	.byte	0x03, 0x19
        /*00ae*/ 	.short	0x0018


	//----- nvinfo : EIATTR_PARAM_CBANK
	.align		4
        /*00b0*/ 	.byte	0x04, 0x0a
        /*00b2*/ 	.short	(.L_32 - .L_31)
	.align		4
.L_31:
        /*00b4*/ 	.word	index@(.nv.constant0._Z10SearchCudaPiiiii)
        /*00b8*/ 	.short	0x0380
        /*00ba*/ 	.short	0x0018


	//----- nvinfo : EIATTR_SW_WAR
	.align		4
.L_32:
        /*00bc*/ 	.byte	0x04, 0x36
        /*00be*/ 	.short	(.L_34 - .L_33)
.L_33:
        /*00c0*/ 	.word	0x00000008
.L_34:


//--------------------- .nv.callgraph             --------------------------
	.section	.nv.callgraph,"",@"SHT_CUDA_CALLGRAPH"
	.align	4
	.sectionentsize	8
	.align		4
        /*0000*/ 	.word	0x00000000
	.align		4
        /*0004*/ 	.word	0xffffffff
	.align		4
        /*0008*/ 	.word	0x00000000
	.align		4
        /*000c*/ 	.word	0xfffffffe
	.align		4
        /*0010*/ 	.word	0x00000000
	.align		4
        /*0014*/ 	.word	0xfffffffd
	.align		4
        /*0018*/ 	.word	0x00000000
	.align		4
        /*001c*/ 	.word	0xfffffffc


//--------------------- .nv.constant4             --------------------------
	.section	.nv.constant4,"a",@progbits
	.align	8
	.align		8
.nv.constant4:
        /*0000*/ 	.dword	Primes


//--------------------- .nv.constant2._Z10SearchCudaPiiiii --------------------------
	.section	.nv.constant2._Z10SearchCudaPiiiii,"a",@progbits
	.sectionflags	@""
	.align	4
.nv.constant2._Z10SearchCudaPiiiii:
        /*0000*/ 	.byte	0xd0, 0x52, 0x00, 0x00, 0x60, 0x65, 0x00, 0x00, 0xe0, 0x4a, 0x00, 0x00


//--------------------- .text._Z10SearchCudaPiiiii --------------------------
	.section	.text._Z10SearchCudaPiiiii,"ax",@progbits
	.align	128
        .global         _Z10SearchCudaPiiiii
        .type           _Z10SearchCudaPiiiii,@function
        .size           _Z10SearchCudaPiiiii,(.L_x_122 - _Z10SearchCudaPiiiii)
        .other          _Z10SearchCudaPiiiii,@"STO_CUDA_ENTRY STV_DEFAULT"
_Z10SearchCudaPiiiii:
.text._Z10SearchCudaPiiiii:
[----:B------:R-:W-:Y:S01]  /*0000*/  LDC R1, c[0x0][0x37c] ;  /* 0x0000df00ff017b82 */ /* 0x000fe20000000800 */
[----:B------:R-:W0:Y:S07]  /*0010*/  S2R R0, SR_TID.X ;  /* 0x0000000000007919 */ /* 0x000e2e0000002100 */
[----:B------:R-:W0:Y:S01]  /*0020*/  S2UR UR4, SR_CTAID.X ;  /* 0x00000000000479c3 */ /* 0x000e220000002500 */
[----:B------:R-:W1:Y:S07]  /*0030*/  LDCU UR5, c[0x0][0x38c] ;  /* 0x00007180ff0577ac */ /* 0x000e6e0008000800 */
[----:B------:R-:W0:Y:S02]  /*0040*/  LDC R27, c[0x0][0x360] ;  /* 0x0000d800ff1b7b82 */ /* 0x000e240000000800 */
[----:B0-----:R-:W-:-:S05]  /*0050*/  IMAD R27, R27, UR4, R0 ;  /* 0x000000041b1b7c24 */ /* 0x001fca000f8e0200 */
[----:B-1----:R-:W-:-:S13]  /*0060*/  ISETP.GT.AND P0, PT, R27, UR5, PT ;  /* 0x000000051b007c0c */ /* 0x002fda000bf04270 */
[----:B------:R-:W-:Y:S05]  /*0070*/  @P0 EXIT ;  /* 0x000000000000094d */ /* 0x000fea0003800000 */
[----:B------:R-:W0:Y:S01]  /*0080*/  LDCU UR4, c[0x0][0x394] ;  /* 0x00007280ff0477ac */ /* 0x000e220008000800 */
[----:B------:R-:W-:Y:S01]  /*0090*/  IMAD.MOV.U32 R2, RZ, RZ, 0x3f800000 ;  /* 0x3f800000ff027424 */ /* 0x000fe200078e00ff */
[----:B0-----:R-:W-:-:S09]  /*00a0*/  UISETP.NE.AND UP0, UPT, UR4, 0x1, UPT ;  /* 0x000000010400788c */ /* 0x001fd2000bf05270 */
[----:B------:R-:W-:Y:S05]  /*00b0*/  BRA.U !UP0, `(.L_x_0) ;  /* 0x0000003508f87547 */ /* 0x000fea000b800000 */
[----:B------:R-:W-:Y:S01]  /*00c0*/  UISETP.NE.AND UP0, UPT, UR4, 0x2, UPT ;  /* 0x000000020400788c */ /* 0x000fe2000bf05270 */
[----:B------:R-:W-:Y:S01]  /*00d0*/  PLOP3.LUT P0, PT, PT, PT, PT, 0x8, 0x80 ;  /* 0x000000000080781c */ /* 0x000fe20003f0e170 */
[----:B------:R-:W-:-:S07]  /*00e0*/  IMAD.MOV.U32 R2, RZ, RZ, 0x3f800000 ;  /* 0x3f800000ff027424 */ /* 0x000fce00078e00ff */
[----:B------:R-:W-:Y:S05]  /*00f0*/  BRA.U !UP0, `(.L_x_1) ;  /* 0x00000021087c7547 */ /* 0x000fea000b800000 */
[----:B------:R-:W-:Y:S01]  /*0100*/  UISETP.NE.AND UP0, UPT, UR4, 0x3, UPT ;  /* 0x000000030400788c */ /* 0x000fe2000bf05270 */
[----:B------:R-:W-:-:S08]  /*0110*/  IMAD.MOV.U32 R4, RZ, RZ, RZ ;  /* 0x000000ffff047224 */ /* 0x000fd000078e00ff */
[----:B------:R-:W-:Y:S05]  /*0120*/  BRA.U UP0, `(.L_x_2) ;  /* 0x0000004900487547 */ /* 0x000fea000b800000 */
[----:B------:R-:W0:Y:S01]  /*0130*/  LDCU UR5, c[0x0][0x390] ;  /* 0x00007200ff0577ac */ /* 0x000e220008000800 */
[----:B------:R-:W1:Y:S01]  /*0140*/  LDCU UR4, c[0x0][0x388] ;  /* 0x00007100ff0477ac */ /* 0x000e620008000800 */
[----:B0-----:R-:W-:Y:S02]  /*0150*/  I2FP.F32.S32 R0, UR5 ;  /* 0x0000000500007c45 */ /* 0x001fe40008201400 */
[----:B-1----:R-:W-:-:S03]  /*0160*/  I2FP.F32.S32 R3, UR4 ;  /* 0x0000000400037c45 */ /* 0x002fc60008201400 */
[----:B------:R-:W-:-:S05]  /*0170*/  VIADD R2, R0, 0x1800000 ;  /* 0x0180000000027836 */ /* 0x000fca0000000000 */
[----:B------:R-:W-:-:S04]  /*0180*/  LOP3.LUT R2, R2, 0x7f800000, RZ, 0xc0, !PT ;  /* 0x7f80000002027812 */ /* 0x000fc800078ec0ff */
[----:B------:R-:W-:Y:S01]  /*0190*/  ISETP.GT.U32.AND P1, PT, R2, 0x1ffffff, PT ;  /* 0x01ffffff0200780c */ /* 0x000fe20003f24070 */
[----:B------:R-:W-:-:S12]  /*01a0*/  IMAD.MOV.U32 R2, RZ, RZ, 0x3f800000 ;  /* 0x3f800000ff027424 */ /* 0x000fd800078e00ff */
[----:B------:R-:W-:Y:S05]  /*01b0*/  @P1 BRA `(.L_x_3) ;  /* 0x00000000000c1947 */ /* 0x000fea0003800000 */
[----:B------:R-:W-:-:S07]  /*01c0*/  MOV R4, 0x1e0 ;  /* 0x000001e000047802 */ /* 0x000fce0000000f00 */
[----:B------:R-:W-:Y:S05]  /*01d0*/  CALL.REL.NOINC `($__internal_1_$__cuda_sm20_rcp_rn_f32_slowpath) ;  /* 0x0000008000407944 */ /* 0x000fea0003c00000 */
[----:B------:R-:W-:Y:S05]  /*01e0*/  BRA `(.L_x_4) ;  /* 0x0000000000107947 */ /* 0x000fea0003800000 */
.L_x_3:
[----:B------:R-:W0:Y:S02]  /*01f0*/  MUFU.RCP R5, R0 ;  /* 0x0000000000057308 */ /* 0x000e240000001000 */
[----:B0-----:R-:W-:-:S04]  /*0200*/  FFMA R4, R0, R5, -1 ;  /* 0xbf80000000047423 */ /* 0x001fc80000000005 */
[----:B------:R-:W-:-:S04]  /*0210*/  FADD.FTZ R4, -R4, -RZ ;  /* 0x800000ff04047221 */ /* 0x000fc80000010100 */
[----:B------:R-:W-:-:S07]  /*0220*/  FFMA R0, R5, R4, R5 ;  /* 0x0000000405007223 */ /* 0x000fce0000000005 */
.L_x_4:
[C---:B------:R-:W-:Y:S01]  /*0230*/  FMUL R4, |R3|.reuse, 16777216 ;  /* 0x4b80000003047820 */ /* 0x040fe20000400200 */
[----:B------:R-:W-:Y:S01]  /*0240*/  FSETP.GEU.AND P1, PT, |R3|, 1.175494350822287508e-38, PT ;  /* 0x008000000300780b */ /* 0x000fe20003f2e200 */
[----:B------:R-:W-:-:S03]  /*0250*/  IMAD.MOV.U32 R10, RZ, RZ, 0x3a2c32e4 ;  /* 0x3a2c32e4ff0a7424 */ /* 0x000fc600078e00ff */
[----:B------:R-:W-:-:S05]  /*0260*/  FSEL R4, R4, |R3|, !P1 ;  /* 0x4000000304047208 */ /* 0x000fca0004800000 */
[----:B------:R-:W-:-:S05]  /*0270*/  VIADD R5, R4, 0xc0cafb0d ;  /* 0xc0cafb0d04057836 */ /* 0x000fca0000000000 */
[----:B------:R-:W-:-:S05]  /*0280*/  LOP3.LUT R5, R5, 0xff800000, RZ, 0xc0, !PT ;  /* 0xff80000005057812 */ /* 0x000fca00078ec0ff */
[----:B------:R-:W-:Y:S01]  /*0290*/  IMAD.IADD R4, R4, 0x1, -R5 ;  /* 0x0000000104047824 */ /* 0x000fe200078e0a05 */
[----:B------:R-:W-:-:S03]  /*02a0*/  I2FP.F32.S32 R5, R5 ;  /* 0x0000000500057245 */ /* 0x000fc60000201400 */
[C---:B------:R-:W-:Y:S01]  /*02b0*/  FADD R7, R4.reuse, 1 ;  /* 0x3f80000004077421 */ /* 0x040fe20000000000 */
[----:B------:R-:W-:Y:S01]  /*02c0*/  FADD R6, R4, -1 ;  /* 0xbf80000004067421 */ /* 0x000fe20000000000 */
[----:B------:R-:W-:-:S03]  /*02d0*/  FSEL R4, RZ, -24, P1 ;  /* 0xc1c00000ff047808 */ /* 0x000fc60000800000 */
[----:B------:R-:W-:Y:S01]  /*02e0*/  FADD R8, R6, R6 ;  /* 0x0000000606087221 */ /* 0x000fe20000000000 */
[----:B------:R-:W0:Y:S01]  /*02f0*/  MUFU.RCP R7, R7 ;  /* 0x0000000700077308 */ /* 0x000e220000001000 */
[----:B------:R-:W-:Y:S02]  /*0300*/  FFMA R4, R5, 1.1920928955078125e-07, R4 ;  /* 0x3400000005047823 */ /* 0x000fe40000000004 */
[----:B0-----:R-:W-:-:S04]  /*0310*/  FMUL R9, R7, R8 ;  /* 0x0000000807097220 */ /* 0x001fc80000400000 */
[----:B------:R-:W-:Y:S01]  /*0320*/  FADD R8, R6, -R9 ;  /* 0x8000000906087221 */ /* 0x000fe20000000000 */
[CC--:B------:R-:W-:Y:S01]  /*0330*/  FMUL R5, R9.reuse, R9.reuse ;  /* 0x0000000909057220 */ /* 0x0c0fe20000400000 */
[----:B------:R-:W-:Y:S02]  /*0340*/  FFMA R13, R9, 1.4426950216293334961, R4 ;  /* 0x3fb8aa3b090d7823 */ /* 0x000fe40000000004 */
[----:B------:R-:W-:Y:S01]  /*0350*/  FADD R11, R8, R8 ;  /* 0x00000008080b7221 */ /* 0x000fe20000000000 */
[C---:B------:R-:W-:Y:S01]  /*0360*/  FFMA R8, R5.reuse, R10, 0.0032181653659790754318 ;  /* 0x3b52e7db05087423 */ /* 0x040fe2000000000a */
[----:B------:R-:W-:Y:S01]  /*0370*/  FADD R4, R4, -R13 ;  /* 0x8000000d04047221 */ /* 0x000fe20000000000 */
[----:B------:R-:W0:Y:S01]  /*0380*/  LDC R10, c[0x0][0x388] ;  /* 0x0000e200ff0a7b82 */ /* 0x000e220000000800 */
[----:B------:R-:W-:Y:S01]  /*0390*/  FFMA R6, R6, -R9, R11 ;  /* 0x8000000906067223 */ /* 0x000fe2000000000b */
[----:B------:R-:W-:Y:S01]  /*03a0*/  FFMA R8, R5, R8, 0.018033718690276145935 ;  /* 0x3c93bb7305087423 */ /* 0x000fe20000000008 */
[----:B------:R-:W-:-:S02]  /*03b0*/  FFMA R11, R9, 1.4426950216293334961, R4 ;  /* 0x3fb8aa3b090b7823 */ /* 0x000fc40000000004 */
[----:B------:R-:W-:Y:S01]  /*03c0*/  FMUL R6, R7, R6 ;  /* 0x0000000607067220 */ /* 0x000fe20000400000 */
[----:B------:R-:W-:-:S03]  /*03d0*/  FFMA R8, R5, R8, 0.12022458761930465698 ;  /* 0x3df6384f05087423 */ /* 0x000fc60000000008 */
[----:B------:R-:W-:Y:S01]  /*03e0*/  FFMA R4, R6, 1.4426950216293334961, R11 ;  /* 0x3fb8aa3b06047823 */ /* 0x000fe2000000000b */
[----:B------:R-:W-:-:S03]  /*03f0*/  FMUL R8, R5, R8 ;  /* 0x0000000805087220 */ /* 0x000fc60000400000 */
[----:B------:R-:W-:Y:S01]  /*0400*/  FFMA R5, R9, 1.9251366722983220825e-08, R4 ;  /* 0x32a55e3409057823 */ /* 0x000fe20000000004 */
[----:B------:R-:W-:-:S04]  /*0410*/  FMUL R4, R8, 3 ;  /* 0x4040000008047820 */ /* 0x000fc80000400000 */
[----:B------:R-:W-:-:S04]  /*0420*/  FFMA R5, R6, R4, R5 ;  /* 0x0000000406057223 */ /* 0x000fc80000000005 */
[----:B------:R-:W-:-:S04]  /*0430*/  FFMA R8, R9, R8, R5 ;  /* 0x0000000809087223 */ /* 0x000fc80000000005 */
[----:B------:R-:W-:-:S04]  /*0440*/  FADD R4, R13, R8 ;  /* 0x000000080d047221 */ /* 0x000fc80000000000 */
[----:B------:R-:W-:Y:S01]  /*0450*/  FMUL R5, R4, R0 ;  /* 0x0000000004057220 */ /* 0x000fe20000400000 */
[----:B------:R-:W-:-:S03]  /*0460*/  FADD R13, -R13, R4 ;  /* 0x000000040d0d7221 */ /* 0x000fc60000000100 */
[----:B------:R-:W1:Y:S01]  /*0470*/  FRND R6, R5 ;  /* 0x0000000500067307 */ /* 0x000e620000201000 */
[----:B------:R-:W-:Y:S01]  /*0480*/  FADD R13, R8, -R13 ;  /* 0x8000000d080d7221 */ /* 0x000fe20000000000 */
[-C--:B------:R-:W-:Y:S01]  /*0490*/  FFMA R4, R4, R0.reuse, -R5 ;  /* 0x0000000004047223 */ /* 0x080fe20000000805 */
[----:B------:R-:W-:Y:S01]  /*04a0*/  IMAD.MOV.U32 R8, RZ, RZ, 0x391fcb8e ;  /* 0x391fcb8eff087424 */ /* 0x000fe200078e00ff */
[----:B------:R-:W-:Y:S02]  /*04b0*/  FSETP.GT.AND P2, PT, |R5|, 152, PT ;  /* 0x431800000500780b */ /* 0x000fe40003f44200 */
[----:B------:R-:W-:Y:S01]  /*04c0*/  FFMA R4, R13, R0, R4 ;  /* 0x000000000d047223 */ /* 0x000fe20000000004 */
[C---:B------:R-:W-:Y:S01]  /*04d0*/  FSETP.GEU.AND P3, PT, R5.reuse, RZ, PT ;  /* 0x000000ff0500720b */ /* 0x040fe20003f6e000 */
[----:B------:R-:W2:Y:S01]  /*04e0*/  F2I.NTZ R9, R5 ;  /* 0x0000000500097305 */ /* 0x000ea20000203100 */
[----:B-1----:R-:W-:Y:S01]  /*04f0*/  FADD R7, R5, -R6 ;  /* 0x8000000605077221 */ /* 0x002fe20000000000 */
[----:B------:R-:W-:-:S03]  /*0500*/  FSETP.GT.AND P1, PT, R6, RZ, PT ;  /* 0x000000ff0600720b */ /* 0x000fc60003f24000 */
[----:B------:R-:W-:Y:S01]  /*0510*/  FADD R7, R4, R7 ;  /* 0x0000000704077221 */ /* 0x000fe20000000000 */
[----:B------:R-:W-:Y:S02]  /*0520*/  SEL R6, RZ, 0x83000000, P1 ;  /* 0x83000000ff067807 */ /* 0x000fe40000800000 */
[----:B------:R-:W-:Y:S01]  /*0530*/  FSETP.NEU.AND P1, PT, R0, RZ, PT ;  /* 0x000000ff0000720b */ /* 0x000fe20003f2d000 */
[----:B------:R-:W-:-:S03]  /*0540*/  FFMA R4, R7, R8, 0.0013391353422775864601 ;  /* 0x3aaf85ed07047423 */ /* 0x000fc60000000008 */
[----:B0-----:R-:W-:Y:S01]  /*0550*/  ISETP.EQ.OR P1, PT, R10, 0x1, !P1 ;  /* 0x000000010a00780c */ /* 0x001fe20004f22670 */
[----:B------:R-:W-:-:S04]  /*0560*/  FFMA R4, R7, R4, 0.0096188392490148544312 ;  /* 0x3c1d985607047423 */ /* 0x000fc80000000004 */
[----:B------:R-:W-:-:S04]  /*0570*/  FFMA R4, R7, R4, 0.055503588169813156128 ;  /* 0x3d6357bb07047423 */ /* 0x000fc80000000004 */
[----:B------:R-:W-:Y:S01]  /*0580*/  FFMA R8, R7, R4, 0.24022644758224487305 ;  /* 0x3e75fdec07087423 */ /* 0x000fe20000000004 */
[----:B------:R-:W-:-:S03]  /*0590*/  FMUL R4, R0, 0.5 ;  /* 0x3f00000000047820 */ /* 0x000fc60000400000 */
[----:B------:R-:W-:-:S03]  /*05a0*/  FFMA R8, R7, R8, 0.69314718246459960938 ;  /* 0x3f31721807087423 */ /* 0x000fc60000000008 */
[----:B------:R-:W0:Y:S01]  /*05b0*/  FRND.TRUNC R4, R4 ;  /* 0x0000000400047307 */ /* 0x000e22000020d000 */
[----:B------:R-:W-:Y:S01]  /*05c0*/  FFMA R8, R7, R8, 1 ;  /* 0x3f80000007087423 */ /* 0x000fe20000000008 */
[----:B------:R-:W-:Y:S02]  /*05d0*/  VIADD R7, R6, 0x7f000000 ;  /* 0x7f00000006077836 */ /* 0x000fe40000000000 */
[----:B--2---:R-:W-:Y:S02]  /*05e0*/  IMAD R6, R9, 0x800000, -R6 ;  /* 0x0080000009067824 */ /* 0x004fe400078e0a06 */
[----:B------:R-:W-:-:S04]  /*05f0*/  FMUL R7, R8, R7 ;  /* 0x0000000708077220 */ /* 0x000fc80000400000 */
[----:B------:R-:W-:Y:S01]  /*0600*/  FMUL R6, R7, R6 ;  /* 0x0000000607067220 */ /* 0x000fe20000400000 */
[----:B------:R-:W-:Y:S01]  /*0610*/  @P2 FSEL R6, RZ, +INF , !P3 ;  /* 0x7f800000ff062808 */ /* 0x000fe20005800000 */
[----:B0-----:R-:W-:Y:S01]  /*0620*/  FADD R5, R4, R4 ;  /* 0x0000000404057221 */ /* 0x001fe20000000000 */
[----:B------:R-:W-:Y:S06]  /*0630*/  @P1 BRA `(.L_x_5) ;  /* 0x0000000000601947 */ /* 0x000fec0003800000 */
[----:B------:R-:W-:-:S04]  /*0640*/  FSETP.NAN.AND P1, PT, |R0|, |R0|, PT ;  /* 0x400000000000720b */ /* 0x000fc80003f28200 */
[----:B------:R-:W-:-:S13]  /*0650*/  FSETP.NUM.AND P1, PT, |R3|, |R3|, !P1 ;  /* 0x400000030300720b */ /* 0x000fda0004f27200 */
[----:B------:R-:W-:Y:S01]  /*0660*/  @!P1 FADD R2, R3, R0 ;  /* 0x0000000003029221 */ /* 0x000fe20000000000 */
[----:B------:R-:W-:Y:S06]  /*0670*/  @!P1 BRA `(.L_x_5) ;  /* 0x0000000000509947 */ /* 0x000fec0003800000 */
[----:B------:R-:W-:Y:S01]  /*0680*/  FSETP.NEU.AND P1, PT, |R3|, +INF , PT ;  /* 0x7f8000000300780b */ /* 0x000fe20003f2d200 */
[----:B------:R-:W-:Y:S01]  /*0690*/  FADD R5, -R5, R0 ;  /* 0x0000000005057221 */ /* 0x000fe20000000100 */
[----:B------:R-:W-:-:S13]  /*06a0*/  ISETP.NE.AND P2, PT, R10, RZ, PT ;  /* 0x000000ff0a00720c */ /* 0x000fda0003f45270 */
[----:B------:R-:W-:Y:S05]  /*06b0*/  @P1 BRA P2, `(.L_x_6) ;  /* 0x0000000000181947 */ /* 0x000fea0001000000 */
[----:B------:R-:W-:Y:S01]  /*06c0*/  FSETP.GEU.AND P2, PT, R0, RZ, PT ;  /* 0x000000ff0000720b */ /* 0x000fe20003f4e000 */
[----:B------:R-:W-:Y:S01]  /*06d0*/  FADD R2, R3, R3 ;  /* 0x0000000303027221 */ /* 0x000fe20000000000 */
[----:B------:R-:W-:-:S11]  /*06e0*/  FSETP.NEU.AND P1, PT, |R5|, 1, PT ;  /* 0x3f8000000500780b */ /* 0x000fd60003f2d200 */
[----:B------:R-:W-:-:S04]  /*06f0*/  @!P2 LOP3.LUT R2, R2, 0x7f800000, RZ, 0x3c, !PT ;  /* 0x7f8000000202a812 */ /* 0x000fc800078e3cff */
[----:B------:R-:W-:Y:S01]  /*0700*/  @P1 LOP3.LUT R2, R2, 0x7fffffff, RZ, 0xc0, !PT ;  /* 0x7fffffff02021812 */ /* 0x000fe200078ec0ff */
[----:B------:R-:W-:Y:S06]  /*0710*/  BRA `(.L_x_5) ;  /* 0x0000000000287947 */ /* 0x000fec0003800000 */
.L_x_6:
[----:B------:R-:W-:Y:S02]  /*0720*/  FSETP.NEU.AND P1, PT, |R0|, +INF , PT ;  /* 0x7f8000000000780b */ /* 0x000fe40003f2d200 */
[----:B------:R-:W-:-:S13]  /*0730*/  ISETP.EQ.AND P2, PT, R10, -0x1, PT ;  /* 0xffffffff0a00780c */ /* 0x000fda0003f42270 */
[----:B------:R-:W-:Y:S05]  /*0740*/  @!P1 BRA P2, `(.L_x_5) ;  /* 0x00000000001c9947 */ /* 0x000fea0001000000 */
[----:B------:R-:W-:Y:S01]  /*0750*/  ISETP.GT.AND P2, PT, R10, -0x1, PT ;  /* 0xffffffff0a00780c */ /* 0x000fe20003f44270 */
[----:B------:R-:W-:-:S12]  /*0760*/  IMAD.MOV.U32 R2, RZ, RZ, R6 ;  /* 0x000000ffff027224 */ /* 0x000fd800078e0006 */
[----:B------:R-:W0:Y:S01]  /*0770*/  @!P2 FRND.FLOOR R3, R0 ;  /* 0x000000000003a307 */ /* 0x000e220000205000 */
[----:B------:R-:W-:Y:S02]  /*0780*/  @!P2 FSETP.NEU.AND P3, PT, |R5|, 1, PT ;  /* 0x3f8000000500a80b */ /* 0x000fe40003f6d200 */
[----:B0-----:R-:W-:Y:S02]  /*0790*/  @!P2 FSETP.NEU.AND P1, PT, R0, R3, PT ;  /* 0x000000030000a20b */ /* 0x001fe40003f2d000 */
[----:B------:R-:W-:-:S04]  /*07a0*/  @!P2 FSEL R3, R6, -R6, P3 ;  /* 0x800000060603a208 */ /* 0x000fc80001800000 */
[----:B------:R-:W-:-:S07]  /*07b0*/  @!P2 FSEL R2, R3, +QNAN , !P1 ;  /* 0x7fffffff0302a808 */ /* 0x000fce0004800000 */
.L_x_5:
[----:B------:R-:W0:Y:S01]  /*07c0*/  FRND.CEIL R2, R2 ;  /* 0x0000000200027307 */ /* 0x000e220000209000 */
[----:B------:R-:W-:Y:S07]  /*07d0*/  BSSY.RECONVERGENT B0, `(.L_x_7) ;  /* 0x0000081000007945 */ /* 0x000fee0003800200 */
[----:B------:R-:W1:Y:S08]  /*07e0*/  I2F.F64 R4, R27 ;  /* 0x0000001b00047312 */ /* 0x000e700000201c00 */
[----:B0-----:R-:W0:Y:S01]  /*07f0*/  F2F.F64.F32 R16, R2 ;  /* 0x0000000200107310 */ /* 0x001e220000201800 */
[----:B-1----:R-:W-:Y:S01]  /*0800*/  LOP3.LUT R13, R5, 0x7fffffff, RZ, 0xc0, !PT ;  /* 0x7fffffff050d7812 */ /* 0x002fe200078ec0ff */
[----:B------:R-:W-:Y:S01]  /*0810*/  IMAD.MOV.U32 R12, RZ, RZ, R4 ;  /* 0x000000ffff0c7224 */ /* 0x000fe200078e0004 */
[----:B0-----:R-:W-:Y:S01]  /*0820*/  LOP3.LUT R15, R17, 0x7fffffff, RZ, 0xc0, !PT ;  /* 0x7fffffff110f7812 */ /* 0x001fe200078ec0ff */
[----:B------:R-:W-:-:S03]  /*0830*/  IMAD.MOV.U32 R14, RZ, RZ, R16 ;  /* 0x000000ffff0e7224 */ /* 0x000fc600078e0010 */
[----:B------:R-:W-:-:S04]  /*0840*/  VIMNMX.U32 R0, PT, PT, R13, R15, !PT ;  /* 0x0000000f0d007248 */ /* 0x000fc80007fe0000 */
[----:B------:R-:W-:-:S13]  /*0850*/  ISETP.GE.U32.AND P1, PT, R0, 0x7ff00000, PT ;  /* 0x7ff000000000780c */ /* 0x000fda0003f26070 */
[----:B------:R-:W-:Y:S05]  /*0860*/  @!P1 BRA `(.L_x_8) ;  /* 0x00000000001c9947 */ /* 0x000fea0003800000 */
[----:B------:R-:W-:-:S06]  /*0870*/  DSETP.NAN.AND P1, PT, R14, R14, PT ;  /* 0x0000000e0e00722a */ /* 0x000fcc0003f28000 */
[----:B------:R-:W-:-:S14]  /*0880*/  DSETP.NUM.AND P1, PT, R12, R12, !P1 ;  /* 0x0000000c0c00722a */ /* 0x000fdc0004f27000 */
[----:B------:R-:W-:Y:S02]  /*0890*/  @P1 DSETP.NEU.AND P2, PT, R12, +INF , PT ;  /* 0x7ff000000c00142a */ /* 0x000fe40003f4d000 */
[----:B------:R-:W-:-:S06]  /*08a0*/  @!P1 DADD R2, R4, R16 ;  /* 0x0000000004029229 */ /* 0x000fcc0000000010 */
[----:B------:R-:W-:Y:S02]  /*08b0*/  @P1 FSEL R2, R4, RZ, P2 ;  /* 0x000000ff04021208 */ /* 0x000fe40001000000 */
[----:B------:R-:W-:Y:S01]  /*08c0*/  @P1 FSEL R3, R5, -QNAN , P2 ;  /* 0xfff8000005031808 */ /* 0x000fe20001000000 */
[----:B------:R-:W-:Y:S06]  /*08d0*/  BRA `(.L_x_9) ;  /* 0x0000000400c07947 */ /* 0x000fec0003800000 */
.L_x_8:
[----:B------:R-:W-:Y:S01]  /*08e0*/  DSETP.NEU.AND P1, PT, R14, RZ, PT ;  /* 0x000000ff0e00722a */ /* 0x000fe20003f2d000 */
[----:B------:R-:W-:Y:S02]  /*08f0*/  IMAD.MOV.U32 R2, RZ, RZ, 0x0 ;  /* 0x00000000ff027424 */ /* 0x000fe400078e00ff */
[----:B------:R-:W-:-:S11]  /*0900*/  IMAD.MOV.U32 R3, RZ, RZ, -0x80000 ;  /* 0xfff80000ff037424 */ /* 0x000fd600078e00ff */
[----:B------:R-:W-:Y:S05]  /*0910*/  @!P1 BRA `(.L_x_9) ;  /* 0x0000000400b09947 */ /* 0x000fea0003800000 */
[----:B------:R-:W-:Y:S01]  /*0920*/  DSETP.GE.AND P1, PT, R12, R14, PT ;  /* 0x0000000e0c00722a */ /* 0x000fe20003f26000 */
[----:B------:R-:W-:Y:S02]  /*0930*/  IMAD.MOV.U32 R2, RZ, RZ, R4 ;  /* 0x000000ffff027224 */ /* 0x000fe400078e0004 */
[----:B------:R-:W-:-:S11]  /*0940*/  IMAD.MOV.U32 R3, RZ, RZ, R5 ;  /* 0x000000ffff037224 */ /* 0x000fd600078e0005 */
[----:B------:R-:W-:Y:S05]  /*0950*/  @!P1 BRA `(.L_x_9) ;  /* 0x0000000400a09947 */ /* 0x000fea0003800000 */
[----:B------:R-:W-:Y:S01]  /*0960*/  ISETP.GT.U32.AND P1, PT, R13, 0xfffff, PT ;  /* 0x000fffff0d00780c */ /* 0x000fe20003f24070 */
[----:B------:R-:W-:Y:S01]  /*0970*/  IMAD.MOV.U32 R2, RZ, RZ, R14 ;  /* 0x000000ffff027224 */ /* 0x000fe200078e000e */
[----:B------:R-:W-:Y:S01]  /*0980*/  ISETP.GT.U32.AND P2, PT, R15, 0xfffff, PT ;  /* 0x000fffff0f00780c */ /* 0x000fe20003f44070 */
[----:B------:R-:W-:Y:S01]  /*0990*/  IMAD.MOV.U32 R3, RZ, RZ, R15 ;  /* 0x000000ffff037224 */ /* 0x000fe200078e000f */
[----:B------:R-:W-:Y:S01]  /*09a0*/  SHF.R.U32.HI R0, RZ, 0x14, R13 ;  /* 0x00000014ff007819 */ /* 0x000fe2000001160d */
[----:B------:R-:W-:Y:S01]  /*09b0*/  BSSY.RECONVERGENT B1, `(.L_x_10) ;  /* 0x0000024000017945 */ /* 0x000fe20003800200 */
[----:B------:R-:W-:-:S07]  /*09c0*/  SHF.R.U32.HI R7, RZ, 0x14, R15 ;  /* 0x00000014ff077819 */ /* 0x000fce000001160f */
[----:B------:R-:W-:Y:S02]  /*09d0*/  @!P1 DMUL R12, R12, 1.80143985094819840000e+16 ;  /* 0x435000000c0c9828 */ /* 0x000fe40000000000 */
[----:B------:R-:W-:-:S08]  /*09e0*/  @!P2 DMUL R2, R14, 1.80143985094819840000e+16 ;  /* 0x435000000e02a828 */ /* 0x000fd00000000000 */
[----:B------:R-:W-:Y:S02]  /*09f0*/  @!P1 LEA.HI R6, R13, R0, RZ, 0xc ;  /* 0x000000000d069211 */ /* 0x000fe400078f60ff */
[----:B------:R-:W-:Y:S02]  /*0a00*/  @!P2 LEA.HI R8, R3, R7, RZ, 0xc ;  /* 0x000000070308a211 */ /* 0x000fe400078f60ff */
[----:B------:R-:W-:Y:S01]  /*0a10*/  LOP3.LUT R11, R13, 0xfffff, RZ, 0xc0, !PT ;  /* 0x000fffff0d0b7812 */ /* 0x000fe200078ec0ff */
[----:B------:R-:W-:Y:S02]  /*0a20*/  @!P1 VIADD R0, R6, 0xffffffca ;  /* 0xffffffca06009836 */ /* 0x000fe40000000000 */
[----:B------:R-:W-:Y:S01]  /*0a30*/  @!P2 VIADD R7, R8, 0xffffffca ;  /* 0xffffffca0807a836 */ /* 0x000fe20000000000 */
[----:B------:R-:W-:-:S03]  /*0a40*/  LOP3.LUT R11, R11, 0x100000, RZ, 0xfc, !PT ;  /* 0x001000000b0b7812 */ /* 0x000fc600078efcff */
[----:B------:R-:W-:-:S04]  /*0a50*/  IMAD.IADD R9, R0, 0x1, -R7 ;  /* 0x0000000100097824 */ /* 0x000fc800078e0a07 */
[----:B------:R-:W-:Y:S01]  /*0a60*/  IMAD.MOV.U32 R6, RZ, RZ, R9 ;  /* 0x000000ffff067224 */ /* 0x000fe200078e0009 */
[----:B------:R-:W-:-:S04]  /*0a70*/  VIMNMX R10, PT, PT, RZ, R9, PT ;  /* 0x00000009ff0a7248 */ /* 0x000fc80003fe0100 */
[----:B------:R-:W-:-:S05]  /*0a80*/  IADD3 R0, PT, PT, R0, -R7, -R10 ;  /* 0x8000000700007210 */ /* 0x000fca0007ffe80a */
[----:B------:R-:W-:-:S05]  /*0a90*/  VIADD R0, R0, 0x1 ;  /* 0x0000000100007836 */ /* 0x000fca0000000000 */
[----:B------:R-:W-:Y:S02]  /*0aa0*/  LOP3.LUT P1, R8, R0, 0x3, RZ, 0xc0, !PT ;  /* 0x0000000300087812 */ /* 0x000fe4000782c0ff */
[----:B------:R-:W-:-:S04]  /*0ab0*/  LOP3.LUT R0, R3, 0xfffff, RZ, 0xc0, !PT ;  /* 0x000fffff03007812 */ /* 0x000fc800078ec0ff */
[----:B------:R-:W-:-:S07]  /*0ac0*/  LOP3.LUT R0, R0, 0x100000, RZ, 0xfc, !PT ;  /* 0x0010000000007812 */ /* 0x000fce00078efcff */
[----:B------:R-:W-:Y:S05]  /*0ad0*/  @!P1 BRA `(.L_x_11) ;  /* 0x0000000000449947 */ /* 0x000fea0003800000 */
[----:B------:R-:W-:Y:S01]  /*0ae0*/  BSSY.RECONVERGENT B2, `(.L_x_12) ;  /* 0x000000e000027945 */ /* 0x000fe20003800200 */
[----:B------:R-:W-:Y:S02]  /*0af0*/  IMAD.MOV R8, RZ, RZ, -R8 ;  /* 0x000000ffff087224 */ /* 0x000fe400078e0a08 */
[----:B------:R-:W-:-:S07]  /*0b00*/  IMAD.MOV.U32 R6, RZ, RZ, R9 ;  /* 0x000000ffff067224 */ /* 0x000fce00078e0009 */
.L_x_13:
[----:B------:R-:W-:Y:S01]  /*0b10*/  VIADD R8, R8, 0x1 ;  /* 0x0000000108087836 */ /* 0x000fe20000000000 */
[----:B------:R-:W-:Y:S01]  /*0b20*/  IADD3 R13, P1, PT, -R2, R12, RZ ;  /* 0x0000000c020d7210 */ /* 0x000fe20007f3e1ff */
[----:B------:R-:W-:-:S03]  /*0b30*/  VIADD R6, R6, 0xffffffff ;  /* 0xffffffff06067836 */ /* 0x000fc60000000000 */
[----:B------:R-:W-:Y:S01]  /*0b40*/  ISETP.NE.AND P2, PT, R8, RZ, PT ;  /* 0x000000ff0800720c */ /* 0x000fe20003f45270 */
[----:B------:R-:W-:-:S05]  /*0b50*/  IMAD.X R18, R11, 0x1, ~R0, P1 ;  /* 0x000000010b127824 */ /* 0x000fca00008e0e00 */
[----:B------:R-:W-:-:S04]  /*0b60*/  ISETP.GE.AND P1, PT, R18, RZ, PT ;  /* 0x000000ff1200720c */ /* 0x000fc80003f26270 */
[----:B------:R-:W-:Y:S02]  /*0b70*/  SEL R13, R12, R13, !P1 ;  /* 0x0000000d0c0d7207 */ /* 0x000fe40004800000 */
[----:B------:R-:W-:-:S03]  /*0b80*/  SEL R18, R11, R18, !P1 ;  /* 0x000000120b127207 */ /* 0x000fc60004800000 */
[C---:B------:R-:W-:Y:S01]  /*0b90*/  IMAD.SHL.U32 R12, R13.reuse, 0x2, RZ ;  /* 0x000000020d0c7824 */ /* 0x040fe200078e00ff */
[----:B------:R-:W-:Y:S01]  /*0ba0*/  SHF.L.U64.HI R11, R13, 0x1, R18 ;  /* 0x000000010d0b7819 */ /* 0x000fe20000010212 */
[----:B------:R-:W-:Y:S06]  /*0bb0*/  @P2 BRA `(.L_x_13) ;  /* 0xfffffffc00d42947 */ /* 0x000fec000383ffff */
[----:B------:R-:W-:Y:S05]  /*0bc0*/  BSYNC.RECONVERGENT B2 ;  /* 0x0000000000027941 */ /* 0x000fea0003800200 */
.L_x_12:
[----:B------:R-:W-:Y:S02]  /*0bd0*/  IMAD.MOV.U32 R8, RZ, RZ, R13 ;  /* 0x000000ffff087224 */ /* 0x000fe400078e000d */
[----:B------:R-:W-:-:S07]  /*0be0*/  IMAD.MOV.U32 R13, RZ, RZ, R18 ;  /* 0x000000ffff0d7224 */ /* 0x000fce00078e0012 */
.L_x_11:
[----:B------:R-:W-:Y:S05]  /*0bf0*/  BSYNC.RECONVERGENT B1 ;  /* 0x0000000000017941 */ /* 0x000fea0003800200 */
.L_x_10:
[----:B------:R-:W-:Y:S01]  /*0c00*/  IMAD.IADD R10, R9, 0x1, -R10 ;  /* 0x00000001090a7824 */ /* 0x000fe200078e0a0a */
[----:B------:R-:W-:Y:S04]  /*0c10*/  BSSY.RECONVERGENT B1, `(.L_x_14) ;  /* 0x0000025000017945 */ /* 0x000fe80003800200 */
[----:B------:R-:W-:-:S13]  /*0c20*/  ISETP.GE.U32.AND P1, PT, R10, 0x3, PT ;  /* 0x000000030a00780c */ /* 0x000fda0003f26070 */
[----:B------:R-:W-:Y:S05]  /*0c30*/  @!P1 BRA `(.L_x_15) ;  /* 0x0000000000889947 */ /* 0x000fea0003800000 */
[----:B------:R-:W-:Y:S01]  /*0c40*/  BSSY.RECONVERGENT B2, `(.L_x_16) ;  /* 0x0000020000027945 */ /* 0x000fe20003800200 */
.L_x_17:
[----:B------:R-:W-:Y:S02]  /*0c50*/  IADD3 R9, P1, PT, -R2, R12, RZ ;  /* 0x0000000c02097210 */ /* 0x000fe40007f3e1ff */
[C---:B------:R-:W-:Y:S01]  /*0c60*/  ISETP.GT.AND P2, PT, R6.reuse, 0x3, PT ;  /* 0x000000030600780c */ /* 0x040fe20003f44270 */
[----:B------:R-:W-:Y:S02]  /*0c70*/  VIADD R6, R6, 0xfffffffc ;  /* 0xfffffffc06067836 */ /* 0x000fe40000000000 */
[----:B------:R-:W-:-:S05]  /*0c80*/  IMAD.X R8, R11, 0x1, ~R0, P1 ;  /* 0x000000010b087824 */ /* 0x000fca00008e0e00 */
[----:B------:R-:W-:-:S04]  /*0c90*/  ISETP.GE.AND P1, PT, R8, RZ, PT ;  /* 0x000000ff0800720c */ /* 0x000fc80003f26270 */
[----:B------:R-:W-:Y:S02]  /*0ca0*/  SEL R9, R12, R9, !P1 ;  /* 0x000000090c097207 */ /* 0x000fe40004800000 */
[----:B------:R-:W-:-:S03]  /*0cb0*/  SEL R8, R11, R8, !P1 ;  /* 0x000000080b087207 */ /* 0x000fc60004800000 */
[C---:B------:R-:W-:Y:S01]  /*0cc0*/  IMAD.SHL.U32 R11, R9.reuse, 0x2, RZ ;  /* 0x00000002090b7824 */ /* 0x040fe200078e00ff */
[----:B------:R-:W-:-:S04]  /*0cd0*/  SHF.L.U64.HI R10, R9, 0x1, R8 ;  /* 0x00000001090a7819 */ /* 0x000fc80000010208 */
[----:B------:R-:W-:-:S05]  /*0ce0*/  IADD3 R8, P1, PT, -R2, R11, RZ ;  /* 0x0000000b02087210 */ /* 0x000fca0007f3e1ff */
        /* <DEDUP_REMOVED lines=22> */
.L_x_16:
[----:B------:R-:W-:-:S07]  /*0e50*/  IMAD.MOV.U32 R13, RZ, RZ, R9 ;  /* 0x000000ffff0d7224 */ /* 0x000fce00078e0009 */
.L_x_15:
[----:B------:R-:W-:Y:S05]  /*0e60*/  BSYNC.RECONVERGENT B1 ;  /* 0x0000000000017941 */ /* 0x000fea0003800200 */
.L_x_14:
[----:B------:R-:W-:Y:S01]  /*0e70*/  LOP3.LUT R9, R13, 0x7fffffff, RZ, 0xc0, !PT ;  /* 0x7fffffff0d097812 */ /* 0x000fe200078ec0ff */
[----:B------:R-:W-:Y:S01]  /*0e80*/  BSSY.RECONVERGENT B1, `(.L_x_18) ;  /* 0x0000013000017945 */ /* 0x000fe20003800200 */
[----:B------:R-:W-:Y:S01]  /*0e90*/  ISETP.NE.U32.AND P1, PT, R8, RZ, PT ;  /* 0x000000ff0800720c */ /* 0x000fe20003f25070 */
[----:B------:R-:W-:Y:S02]  /*0ea0*/  IMAD.MOV.U32 R11, RZ, RZ, RZ ;  /* 0x000000ffff0b7224 */ /* 0x000fe400078e00ff */
[----:B------:R-:W-:Y:S01]  /*0eb0*/  IMAD.MOV.U32 R3, RZ, RZ, RZ ;  /* 0x000000ffff037224 */ /* 0x000fe200078e00ff */
[----:B------:R-:W-:-:S13]  /*0ec0*/  ISETP.NE.AND.EX P1, PT, R9, RZ, PT, P1 ;  /* 0x000000ff0900720c */ /* 0x000fda0003f25310 */
[----:B------:R-:W-:Y:S05]  /*0ed0*/  @!P1 BRA `(.L_x_19) ;  /* 0x0000000000349947 */ /* 0x000fea0003800000 */
[----:B------:R-:W-:-:S10]  /*0ee0*/  DMUL R2, R8, 1.80143985094819840000e+16 ;  /* 0x4350000008027828 */ /* 0x000fd40000000000 */
[----:B------:R-:W-:-:S04]  /*0ef0*/  SHF.R.U32.HI R2, RZ, 0x14, R3 ;  /* 0x00000014ff027819 */ /* 0x000fc80000011603 */
[----:B------:R-:W-:-:S05]  /*0f00*/  IADD3 R3, PT, PT, -R2, 0x37, RZ ;  /* 0x0000003702037810 */ /* 0x000fca0007ffe1ff */
[----:B------:R-:W-:Y:S01]  /*0f10*/  IMAD.IADD R2, R7, 0x1, -R3 ;  /* 0x0000000107027824 */ /* 0x000fe200078e0a03 */
[CC--:B------:R-:W-:Y:S02]  /*0f20*/  SHF.L.U64.HI R7, R8.reuse, R3.reuse, R9 ;  /* 0x0000000308077219 */ /* 0x0c0fe40000010209 */
[----:B------:R-:W-:Y:S02]  /*0f30*/  SHF.L.U32 R3, R8, R3, RZ ;  /* 0x0000000308037219 */ /* 0x000fe400000006ff */
[----:B------:R-:W-:-:S13]  /*0f40*/  ISETP.GT.AND P1, PT, R2, RZ, PT ;  /* 0x000000ff0200720c */ /* 0x000fda0003f24270 */
[C---:B------:R-:W-:Y:S01]  /*0f50*/  @!P1 IADD3 R0, PT, PT, -R2.reuse, 0x1, RZ ;  /* 0x0000000102009810 */ /* 0x040fe20007ffe1ff */
[----:B------:R-:W-:-:S03]  /*0f60*/  @P1 VIADD R2, R2, 0xffffffff ;  /* 0xffffffff02021836 */ /* 0x000fc60000000000 */
[-CC-:B------:R-:W-:Y:S02]  /*0f70*/  @!P1 SHF.R.U64 R11, R3, R0.reuse, R7.reuse ;  /* 0x00000000030b9219 */ /* 0x180fe40000001207 */
[----:B------:R-:W-:Y:S02]  /*0f80*/  @P1 IADD3 R11, P2, PT, RZ, R3, RZ ;  /* 0x00000003ff0b1210 */ /* 0x000fe40007f5e0ff */
[----:B------:R-:W-:-:S03]  /*0f90*/  @!P1 SHF.R.U32.HI R3, RZ, R0, R7 ;  /* 0x00000000ff039219 */ /* 0x000fc60000011607 */
[----:B------:R-:W-:-:S08]  /*0fa0*/  @P1 IMAD.U32.X R3, R2, 0x100000, R7, P2 ;  /* 0x0010000002031824 */ /* 0x000fd000010e0407 */
.L_x_19:
[----:B------:R-:W-:Y:S05]  /*0fb0*/  BSYNC.RECONVERGENT B1 ;  /* 0x0000000000017941 */ /* 0x000fea0003800200 */
.L_x_18:
[----:B------:R-:W-:Y:S01]  /*0fc0*/  LOP3.LUT R3, R3, 0x80000000, R5, 0xb8, !PT ;  /* 0x8000000003037812 */ /* 0x000fe200078eb805 */
[----:B------:R-:W-:-:S07]  /*0fd0*/  IMAD.MOV.U32 R2, RZ, RZ, R11 ;  /* 0x000000ffff027224 */ /* 0x000fce00078e000b */
.L_x_9:
[----:B------:R-:W-:Y:S05]  /*0fe0*/  BSYNC.RECONVERGENT B0 ;  /* 0x0000000000007941 */ /* 0x000fea0003800200 */
.L_x_7:
[----:B------:R-:W0:Y:S01]  /*0ff0*/  MUFU.RCP64H R5, R17 ;  /* 0x0000001100057308 */ /* 0x000e220000001800 */
[----:B------:R-:W-:Y:S01]  /*1000*/  IMAD.MOV.U32 R4, RZ, RZ, 0x1 ;  /* 0x00000001ff047424 */ /* 0x000fe200078e00ff */
[----:B------:R-:W-:Y:S06]  /*1010*/  BSSY.RECONVERGENT B0, `(.L_x_20) ;  /* 0x0000018000007945 */ /* 0x000fec0003800200 */
[----:B------:R-:W1:Y:S01]  /*1020*/  F2I.F64.TRUNC R2, R2 ;  /* 0x0000000200027311 */ /* 0x000e62000030d100 */
[----:B0-----:R-:W-:Y:S01]  /*1030*/  DFMA R6, -R16, R4, 1 ;  /* 0x3ff000001006742b */ /* 0x001fe20000000104 */
[----:B-1----:R-:W-:-:S07]  /*1040*/  IMAD.IADD R10, R27, 0x1, -R2 ;  /* 0x000000011b0a7824 */ /* 0x002fce00078e0a02 */
[----:B------:R-:W-:Y:S01]  /*1050*/  DFMA R6, R6, R6, R6 ;  /* 0x000000060606722b */ /* 0x000fe20000000006 */
[----:B------:R-:W0:Y:S07]  /*1060*/  I2F.F64 R10, R10 ;  /* 0x0000000a000a7312 */ /* 0x000e2e0000201c00 */
[----:B------:R-:W-:-:S08]  /*1070*/  DFMA R6, R4, R6, R4 ;  /* 0x000000060406722b */ /* 0x000fd00000000004 */
[----:B------:R-:W-:Y:S01]  /*1080*/  DFMA R4, -R16, R6, 1 ;  /* 0x3ff000001004742b */ /* 0x000fe20000000106 */
[----:B0-----:R-:W-:-:S07]  /*1090*/  FSETP.GEU.AND P2, PT, |R11|, 6.5827683646048100446e-37, PT ;  /* 0x036000000b00780b */ /* 0x001fce0003f4e200 */
[----:B------:R-:W-:-:S08]  /*10a0*/  DFMA R4, R6, R4, R6 ;  /* 0x000000040604722b */ /* 0x000fd00000000006 */
[----:B------:R-:W-:-:S08]  /*10b0*/  DMUL R6, R10, R4 ;  /* 0x000000040a067228 */ /* 0x000fd00000000000 */
[----:B------:R-:W-:-:S08]  /*10c0*/  DFMA R8, -R16, R6, R10 ;  /* 0x000000061008722b */ /* 0x000fd0000000010a */
[----:B------:R-:W-:-:S10]  /*10d0*/  DFMA R4, R4, R8, R6 ;  /* 0x000000080404722b */ /* 0x000fd40000000006 */
[----:B------:R-:W-:-:S05]  /*10e0*/  FFMA R0, RZ, R17, R5 ;  /* 0x00000011ff007223 */ /* 0x000fca0000000005 */
[----:B------:R-:W-:-:S13]  /*10f0*/  FSETP.GT.AND P1, PT, |R0|, 1.469367938527859385e-39, PT ;  /* 0x001000000000780b */ /* 0x000fda0003f24200 */
[----:B------:R-:W-:Y:S05]  /*1100*/  @P1 BRA P2, `(.L_x_21) ;  /* 0x0000000000201947 */ /* 0x000fea0001000000 */
[----:B------:R-:W-:Y:S01]  /*1110*/  IMAD.MOV.U32 R6, RZ, RZ, R10 ;  /* 0x000000ffff067224 */ /* 0x000fe200078e000a */
[----:B------:R-:W-:Y:S01]  /*1120*/  MOV R4, 0x1170 ;  /* 0x0000117000047802 */ /* 0x000fe20000000f00 */
[----:B------:R-:W-:Y:S02]  /*1130*/  IMAD.MOV.U32 R7, RZ, RZ, R11 ;  /* 0x000000ffff077224 */ /* 0x000fe400078e000b */
[----:B------:R-:W-:Y:S02]  /*1140*/  IMAD.MOV.U32 R8, RZ, RZ, R16 ;  /* 0x000000ffff087224 */ /* 0x000fe400078e0010 */
[----:B------:R-:W-:-:S07]  /*1150*/  IMAD.MOV.U32 R5, RZ, RZ, R17 ;  /* 0x000000ffff057224 */ /* 0x000fce00078e0011 */
[----:B------:R-:W-:Y:S05]  /*1160*/  CALL.REL.NOINC `($__internal_0_$__cuda_sm20_div_rn_f64_full) ;  /* 0x0000006800e87944 */ /* 0x000fea0003c00000 */
[----:B------:R-:W-:Y:S02]  /*1170*/  IMAD.MOV.U32 R4, RZ, RZ, R6 ;  /* 0x000000ffff047224 */ /* 0x000fe400078e0006 */
[----:B------:R-:W-:-:S07]  /*1180*/  IMAD.MOV.U32 R5, RZ, RZ, R7 ;  /* 0x000000ffff057224 */ /* 0x000fce00078e0007 */
.L_x_21:
[----:B------:R-:W-:Y:S05]  /*1190*/  BSYNC.RECONVERGENT B0 ;  /* 0x0000000000007941 */ /* 0x000fea0003800200 */
.L_x_20:
[----:B------:R-:W0:Y:S01]  /*11a0*/  MUFU.RCP64H R7, R17 ;  /* 0x0000001100077308 */ /* 0x000e220000001800 */
[----:B------:R-:W-:Y:S01]  /*11b0*/  IMAD.MOV.U32 R6, RZ, RZ, 0x1 ;  /* 0x00000001ff067424 */ /* 0x000fe200078e00ff */
[----:B------:R-:W-:Y:S06]  /*11c0*/  BSSY.RECONVERGENT B0, `(.L_x_22) ;  /* 0x0000015000007945 */ /* 0x000fec0003800200 */
[----:B------:R-:W1:Y:S01]  /*11d0*/  F2I.F64.TRUNC R12, R4 ;  /* 0x00000004000c7311 */ /* 0x000e62000030d100 */
[----:B0-----:R-:W-:-:S07]  /*11e0*/  DFMA R8, -R16, R6, 1 ;  /* 0x3ff000001008742b */ /* 0x001fce0000000106 */
[----:B-1----:R-:W0:Y:S01]  /*11f0*/  I2F.F64 R12, R12 ;  /* 0x0000000c000c7312 */ /* 0x002e220000201c00 */
[----:B------:R-:W-:-:S08]  /*1200*/  DFMA R8, R8, R8, R8 ;  /* 0x000000080808722b */ /* 0x000fd00000000008 */
[----:B------:R-:W-:Y:S01]  /*1210*/  DFMA R8, R6, R8, R6 ;  /* 0x000000080608722b */ /* 0x000fe20000000006 */
[----:B0-----:R-:W-:-:S07]  /*1220*/  FSETP.GEU.AND P2, PT, |R13|, 6.5827683646048100446e-37, PT ;  /* 0x036000000d00780b */ /* 0x001fce0003f4e200 */
[----:B------:R-:W-:-:S08]  /*1230*/  DFMA R6, -R16, R8, 1 ;  /* 0x3ff000001006742b */ /* 0x000fd00000000108 */
        /* <DEDUP_REMOVED lines=13> */
.L_x_23:
[----:B------:R-:W-:Y:S05]  /*1310*/  BSYNC.RECONVERGENT B0 ;  /* 0x0000000000007941 */ /* 0x000fea0003800200 */
.L_x_22:
[----:B------:R-:W-:Y:S01]  /*1320*/  LOP3.LUT R0, R13, 0x7fffffff, RZ, 0xc0, !PT ;  /* 0x7fffffff0d007812 */ /* 0x000fe200078ec0ff */
[----:B------:R-:W-:Y:S01]  /*1330*/  BSSY.RECONVERGENT B0, `(.L_x_24) ;  /* 0x000007a000007945 */ /* 0x000fe20003800200 */
[----:B------:R0:W1:Y:S02]  /*1340*/  F2I.F64.TRUNC R3, R6 ;  /* 0x0000000600037311 */ /* 0x000064000030d100 */
[----:B------:R-:W-:-:S04]  /*1350*/  VIMNMX.U32 R4, PT, PT, R15, R0, !PT ;  /* 0x000000000f047248 */ /* 0x000fc80007fe0000 */
[----:B------:R-:W-:Y:S01]  /*1360*/  ISETP.GE.U32.AND P1, PT, R4, 0x7ff00000, PT ;  /* 0x7ff000000400780c */ /* 0x000fe20003f26070 */
[----:B0-----:R-:W-:Y:S02]  /*1370*/  IMAD.MOV.U32 R6, RZ, RZ, R12 ;  /* 0x000000ffff067224 */ /* 0x001fe400078e000c */
[----:B------:R-:W-:-:S10]  /*1380*/  IMAD.MOV.U32 R7, RZ, RZ, R0 ;  /* 0x000000ffff077224 */ /* 0x000fd400078e0000 */
[----:B-1----:R-:W-:Y:S05]  /*1390*/  @!P1 BRA `(.L_x_25) ;  /* 0x00000000001c9947 */ /* 0x002fea0003800000 */
[----:B------:R-:W-:-:S06]  /*13a0*/  DSETP.NAN.AND P1, PT, R14, R14, PT ;  /* 0x0000000e0e00722a */ /* 0x000fcc0003f28000 */
[----:B------:R-:W-:-:S14]  /*13b0*/  DSETP.NUM.AND P1, PT, R6, R6, !P1 ;  /* 0x000000060600722a */ /* 0x000fdc0004f27000 */
[----:B------:R-:W-:Y:S02]  /*13c0*/  @P1 DSETP.NEU.AND P2, PT, R6, +INF , PT ;  /* 0x7ff000000600142a */ /* 0x000fe40003f4d000 */
[----:B------:R-:W-:-:S06]  /*13d0*/  @!P1 DADD R16, R16, R12 ;  /* 0x0000000010109229 */ /* 0x000fcc000000000c */
[----:B------:R-:W-:Y:S02]  /*13e0*/  @P1 FSEL R16, R12, RZ, P2 ;  /* 0x000000ff0c101208 */ /* 0x000fe40001000000 */
[----:B------:R-:W-:Y:S01]  /*13f0*/  @P1 FSEL R17, R13, -QNAN , P2 ;  /* 0xfff800000d111808 */ /* 0x000fe20001000000 */
[----:B------:R-:W-:Y:S06]  /*1400*/  BRA `(.L_x_26) ;  /* 0x0000000400b07947 */ /* 0x000fec0003800000 */
.L_x_25:
        /* <DEDUP_REMOVED lines=9> */
[----:B------:R-:W-:Y:S01]  /*14a0*/  BSSY.RECONVERGENT B1, `(.L_x_27) ;  /* 0x0000025000017945 */ /* 0x000fe20003800200 */
[----:B------:R-:W-:Y:S02]  /*14b0*/  ISETP.GT.U32.AND P2, PT, R15, 0xfffff, PT ;  /* 0x000fffff0f00780c */ /* 0x000fe40003f44070 */
[----:B------:R-:W-:Y:S02]  /*14c0*/  SHF.R.U32.HI R0, RZ, 0x14, R7 ;  /* 0x00000014ff007819 */ /* 0x000fe40000011607 */
[----:B------:R-:W-:-:S07]  /*14d0*/  SHF.R.U32.HI R5, RZ, 0x14, R15 ;  /* 0x00000014ff057819 */ /* 0x000fce000001160f */
[----:B------:R-:W-:Y:S02]  /*14e0*/  @!P1 DMUL R6, R6, 1.80143985094819840000e+16 ;  /* 0x4350000006069828 */ /* 0x000fe40000000000 */
[----:B------:R-:W-:-:S08]  /*14f0*/  @!P2 DMUL R14, R14, 1.80143985094819840000e+16 ;  /* 0x435000000e0ea828 */ /* 0x000fd00000000000 */
[----:B------:R-:W-:Y:S01]  /*1500*/  @!P1 LEA.HI R4, R7, R0, RZ, 0xc ;  /* 0x0000000007049211 */ /* 0x000fe200078f60ff */
[----:B------:R-:W-:Y:S01]  /*1510*/  IMAD.MOV.U32 R9, RZ, RZ, R6 ;  /* 0x000000ffff097224 */ /* 0x000fe200078e0006 */
        /* <DEDUP_REMOVED lines=17> */
.L_x_29:
        /* <DEDUP_REMOVED lines=12> */
.L_x_28:
[----:B------:R-:W-:Y:S05]  /*16f0*/  BSYNC.RECONVERGENT B1 ;  /* 0x0000000000017941 */ /* 0x000fea0003800200 */
.L_x_27:
[----:B------:R-:W-:Y:S01]  /*1700*/  IMAD.IADD R6, R8, 0x1, -R19 ;  /* 0x0000000108067824 */ /* 0x000fe200078e0a13 */
[----:B------:R-:W-:Y:S04]  /*1710*/  BSSY.RECONVERGENT B1, `(.L_x_30) ;  /* 0x0000025000017945 */ /* 0x000fe80003800200 */
[----:B------:R-:W-:-:S13]  /*1720*/  ISETP.GE.U32.AND P1, PT, R6, 0x3, PT ;  /* 0x000000030600780c */ /* 0x000fda0003f26070 */
[----:B------:R-:W-:Y:S05]  /*1730*/  @!P1 BRA `(.L_x_31) ;  /* 0x0000000000889947 */ /* 0x000fea0003800000 */
[----:B------:R-:W-:Y:S01]  /*1740*/  BSSY.RECONVERGENT B2, `(.L_x_32) ;  /* 0x0000020000027945 */ /* 0x000fe20003800200 */
.L_x_33:
        /* <DEDUP_REMOVED lines=32> */
.L_x_32:
[----:B------:R-:W-:-:S07]  /*1950*/  IMAD.MOV.U32 R11, RZ, RZ, R6 ;  /* 0x000000ffff0b7224 */ /* 0x000fce00078e0006 */
.L_x_31:
[----:B------:R-:W-:Y:S05]  /*1960*/  BSYNC.RECONVERGENT B1 ;  /* 0x0000000000017941 */ /* 0x000fea0003800200 */
.L_x_30:
[----:B------:R-:W-:Y:S01]  /*1970*/  LOP3.LUT R9, R7, 0x7fffffff, RZ, 0xc0, !PT ;  /* 0x7fffffff07097812 */ /* 0x000fe200078ec0ff */
[----:B------:R-:W-:Y:S01]  /*1980*/  BSSY.RECONVERGENT B1, `(.L_x_34) ;  /* 0x0000013000017945 */ /* 0x000fe20003800200 */
[----:B------:R-:W-:Y:S02]  /*1990*/  ISETP.NE.U32.AND P1, PT, R11, RZ, PT ;  /* 0x000000ff0b00720c */ /* 0x000fe40003f25070 */
[----:B------:R-:W-:Y:S02]  /*19a0*/  CS2R R16, SRZ ;  /* 0x0000000000107805 */ /* 0x000fe4000001ff00 */
[----:B------:R-:W-:-:S13]  /*19b0*/  ISETP.NE.AND.EX P1, PT, R9, RZ, PT, P1 ;  /* 0x000000ff0900720c */ /* 0x000fda0003f25310 */
[----:B------:R-:W-:Y:S05]  /*19c0*/  @!P1 BRA `(.L_x_35) ;  /* 0x0000000000389947 */ /* 0x000fea0003800000 */
[----:B------:R-:W-:-:S06]  /*19d0*/  IMAD.MOV.U32 R8, RZ, RZ, R11 ;  /* 0x000000ffff087224 */ /* 0x000fcc00078e000b */
        /* <DEDUP_REMOVED lines=9> */
[--C-:B------:R-:W-:Y:S02]  /*1a70*/  @!P1 SHF.R.U64 R16, R8, R0, R5.reuse ;  /* 0x0000000008109219 */ /* 0x100fe40000001205 */
[----:B------:R-:W-:Y:S02]  /*1a80*/  @P1 IADD3 R16, P2, PT, RZ, R8, RZ ;  /* 0x00000008ff101210 */ /* 0x000fe40007f5e0ff */
[----:B------:R-:W-:-:S03]  /*1a90*/  @!P1 SHF.R.U32.HI R17, RZ, R0, R5 ;  /* 0x00000000ff119219 */ /* 0x000fc60000011605 */
[----:B------:R-:W-:-:S08]  /*1aa0*/  @P1 IMAD.U32.X R17, R4, 0x100000, R5, P2 ;  /* 0x0010000004111824 */ /* 0x000fd000010e0405 */
.L_x_35:
[----:B------:R-:W-:Y:S05]  /*1ab0*/  BSYNC.RECONVERGENT B1 ;  /* 0x0000000000017941 */ /* 0x000fea0003800200 */
.L_x_34:
[----:B------:R-:W-:-:S07]  /*1ac0*/  LOP3.LUT R17, R17, 0x80000000, R13, 0xb8, !PT ;  /* 0x8000000011117812 */ /* 0x000fce00078eb80d */
.L_x_26:
[----:B------:R-:W-:Y:S05]  /*1ad0*/  BSYNC.RECONVERGENT B0 ;  /* 0x0000000000007941 */ /* 0x000fea0003800200 */
.L_x_24:
[----:B------:R-:W0:Y:S01]  /*1ae0*/  LDCU UR4, c[0x0][0x390] ;  /* 0x00007200ff0477ac */ /* 0x000e220008000800 */
[----:B------:R-:W-:Y:S01]  /*1af0*/  F2I.F64.TRUNC R0, R16 ;  /* 0x0000001000007311 */ /* 0x000fe2000030d100 */
[----:B------:R-:W-:Y:S01]  /*1b00*/  BSSY.RECONVERGENT B0, `(.L_x_36) ;  /* 0x0000011000007945 */ /* 0x000fe20003800200 */
[----:B------:R-:W-:-:S06]  /*1b10*/  MOV R26, 0x1c10 ;  /* 0x00001c10001a7802 */ /* 0x000fcc0000000f00 */
[----:B0-----:R-:W0:Y:S02]  /*1b20*/  I2F.F64 R4, UR4 ;  /* 0x0000000400047d12 */ /* 0x001e240008201c00 */
[----:B0-----:R-:W-:Y:S02]  /*1b30*/  R2UR UR5, R5 ;  /* 0x00000000050572ca */ /* 0x001fe400000e0000 */
[----:B------:R-:W-:-:S04]  /*1b40*/  R2UR UR4, R4 ;  /* 0x00000000040472ca */ /* 0x000fc800000e0000 */
[----:B------:R-:W0:Y:S07]  /*1b50*/  I2F.F64 R4, R3 ;  /* 0x0000000300047312 */ /* 0x000e2e0000201c00 */
[----:B------:R-:W-:Y:S02]  /*1b60*/  USHF.R.U32.HI UR6, URZ, 0x14, UR5 ;  /* 0x00000014ff067899 */ /* 0x000fe40008011605 */
[----:B------:R-:W-:Y:S02]  /*1b70*/  UMOV UR7, UR5 ;  /* 0x0000000500077c82 */ /* 0x000fe40008000000 */
[----:B------:R-:W-:Y:S01]  /*1b80*/  ULOP3.LUT UR6, UR6, 0x7ff, URZ, 0xc0, !UPT ;  /* 0x000007ff06067892 */ /* 0x000fe2000f8ec0ff */
[----:B0-----:R-:W-:-:S03]  /*1b90*/  DADD R20, -RZ, |R4| ;  /* 0x00000000ff147229 */ /* 0x001fc60000000504 */
[----:B------:R-:W-:-:S04]  /*1ba0*/  UIADD3 UR6, UPT, UPT, UR6, -0x3f4, URZ ;  /* 0xfffffc0c06067890 */ /* 0x000fc8000fffe0ff */
[----:B------:R-:W-:Y:S02]  /*1bb0*/  USHF.L.U32 UR11, UR4, UR6, URZ ;  /* 0x00000006040b7299 */ /* 0x000fe400080006ff */
[----:B------:R-:W-:Y:S02]  /*1bc0*/  USHF.L.U64.HI UR9, UR4, UR6, UR5 ;  /* 0x0000000604097299 */ /* 0x000fe40008010205 */
[----:B------:R-:W-:Y:S01]  /*1bd0*/  UISETP.NE.U32.AND UP0, UPT, UR11, URZ, UPT ;  /* 0x000000ff0b00728c */ /* 0x000fe2000bf05070 */
[----:B------:R-:W-:-:S03]  /*1be0*/  UMOV UR6, UR4 ;  /* 0x0000000400067c82 */ /* 0x000fc60008000000 */
[----:B------:R-:W-:-:S11]  /*1bf0*/  UISETP.NE.AND.EX UP0, UPT, UR9, -0x80000000, UPT, UP0 ;  /* 0x800000000900788c */ /* 0x000fd6000bf05300 */
[----:B------:R-:W-:Y:S05]  /*1c00*/  CALL.REL.NOINC `($_Z10SearchCudaPiiiii$__internal_accurate_pow) ;  /* 0x0000006800847944 */ /* 0x000fea0003c00000 */
[----:B------:R-:W-:Y:S05]  /*1c10*/  BSYNC.RECONVERGENT B0 ;  /* 0x0000000000007941 */ /* 0x000fea0003800200 */
.L_x_36:
[----:B------:R-:W-:Y:S01]  /*1c20*/  DADD R10, -RZ, -R8 ;  /* 0x00000000ff0a7229 */ /* 0x000fe20000000908 */
[----:B------:R-:W-:Y:S01]  /*1c30*/  PLOP3.LUT P2, PT, PT, PT, UP0, 0x80, 0x8 ;  /* 0x000000000008781c */ /* 0x000fe20003f4f008 */
[----:B------:R-:W0:Y:S01]  /*1c40*/  I2F.F64 R6, R0 ;  /* 0x0000000000067312 */ /* 0x000e220000201c00 */
[----:B------:R-:W-:Y:S01]  /*1c50*/  ISETP.GE.AND P1, PT, R5, RZ, PT ;  /* 0x000000ff0500720c */ /* 0x000fe20003f26270 */
[----:B------:R-:W-:Y:S06]  /*1c60*/  BSSY.RECONVERGENT B0, `(.L_x_37) ;  /* 0x0000013000007945 */ /* 0x000fec0003800200 */
[----:B------:R-:W-:-:S02]  /*1c70*/  FSEL R29, R10, R8, !P2 ;  /* 0x000000080a1d7208 */ /* 0x000fc40005000000 */
[-C--:B------:R-:W-:Y:S02]  /*1c80*/  FSEL R10, R11, R9.reuse, !P2 ;  /* 0x000000090b0a7208 */ /* 0x080fe40005000000 */
[----:B------:R-:W-:Y:S02]  /*1c90*/  ISETP.NE.AND P2, PT, R3, RZ, PT ;  /* 0x000000ff0300720c */ /* 0x000fe40003f45270 */
[----:B------:R-:W-:Y:S01]  /*1ca0*/  FSEL R28, R29, R8, !P1 ;  /* 0x000000081d1c7208 */ /* 0x000fe20004800000 */
[----:B0-----:R-:W-:Y:S01]  /*1cb0*/  DADD R20, -RZ, |R6| ;  /* 0x00000000ff147229 */ /* 0x001fe20000000506 */
[----:B------:R-:W-:-:S09]  /*1cc0*/  FSEL R29, R10, R9, !P1 ;  /* 0x000000090a1d7208 */ /* 0x000fd20004800000 */
[----:B------:R-:W-:Y:S05]  /*1cd0*/  @P2 BRA `(.L_x_38) ;  /* 0x00000000002c2947 */ /* 0x000fea0003800000 */
[----:B------:R-:W-:Y:S01]  /*1ce0*/  UISETP.NE.U32.AND UP0, UPT, UR11, URZ, UPT ;  /* 0x000000ff0b00728c */ /* 0x000fe2000bf05070 */
[----:B------:R-:W-:Y:S01]  /*1cf0*/  IMAD.U32 R8, RZ, RZ, UR4 ;  /* 0x00000004ff087e24 */ /* 0x000fe2000f8e00ff */
[----:B------:R-:W-:Y:S01]  /*1d00*/  ISETP.LE.AND P2, PT, RZ, UR5, PT ;  /* 0x00000005ff007c0c */ /* 0x000fe2000bf43270 */
[----:B------:R-:W-:Y:S01]  /*1d10*/  IMAD.U32 R9, RZ, RZ, UR5 ;  /* 0x00000005ff097e24 */ /* 0x000fe2000f8e00ff */
[----:B------:R-:W-:Y:S01]  /*1d20*/  UISETP.NE.AND.EX UP0, UPT, UR9, -0x80000000, UPT, UP0 ;  /* 0x800000000900788c */ /* 0x000fe2000bf05300 */
[----:B------:R-:W-:-:S04]  /*1d30*/  IMAD.MOV.U32 R28, RZ, RZ, RZ ;  /* 0x000000ffff1c7224 */ /* 0x000fc800078e00ff */
[----:B------:R-:W-:Y:S01]  /*1d40*/  DSETP.NEU.AND P1, PT, |R8|, 0.5, PT ;  /* 0x3fe000000800742a */ /* 0x000fe20003f2d200 */
[----:B------:R-:W-:-:S04]  /*1d50*/  PLOP3.LUT P3, PT, PT, PT, UP0, 0x80, 0x8 ;  /* 0x000000000008781c */ /* 0x000fc80003f6f008 */
[----:B------:R-:W-:-:S04]  /*1d60*/  SEL R4, R5, RZ, !P3 ;  /* 0x000000ff05047207 */ /* 0x000fc80005800000 */
[----:B------:R-:W-:-:S04]  /*1d70*/  SEL R29, R4, RZ, P1 ;  /* 0x000000ff041d7207 */ /* 0x000fc80000800000 */
[----:B------:R-:W-:-:S07]  /*1d80*/  @!P2 LOP3.LUT R29, R29, 0x7ff00000, RZ, 0xfc, !PT ;  /* 0x7ff000001d1da812 */ /* 0x000fce00078efcff */
.L_x_38:
[----:B------:R-:W-:Y:S05]  /*1d90*/  BSYNC.RECONVERGENT B0 ;  /* 0x0000000000007941 */ /* 0x000fea0003800200 */
.L_x_37:
[----:B------:R-:W-:Y:S01]  /*1da0*/  BSSY.RECONVERGENT B0, `(.L_x_39) ;  /* 0x0000007000007945 */ /* 0x000fe20003800200 */
[----:B------:R-:W-:Y:S01]  /*1db0*/  UISETP.NE.U32.AND UP0, UPT, UR11, URZ, UPT ;  /* 0x000000ff0b00728c */ /* 0x000fe2000bf05070 */
[----:B------:R-:W-:Y:S01]  /*1dc0*/  MOV R26, 0x1e10 ;  /* 0x00001e10001a7802 */ /* 0x000fe20000000f00 */
[----:B------:R-:W-:Y:S01]  /*1dd0*/  UMOV UR6, UR4 ;  /* 0x0000000400067c82 */ /* 0x000fe20008000000 */
[----:B------:R-:W-:Y:S01]  /*1de0*/  UMOV UR7, UR5 ;  /* 0x0000000500077c82 */ /* 0x000fe20008000000 */
[----:B------:R-:W-:-:S11]  /*1df0*/  UISETP.NE.AND.EX UP0, UPT, UR9, -0x80000000, UPT, UP0 ;  /* 0x800000000900788c */ /* 0x000fd6000bf05300 */
[----:B------:R-:W-:Y:S05]  /*1e00*/  CALL.REL.NOINC `($_Z10SearchCudaPiiiii$__internal_accurate_pow) ;  /* 0x0000006800047944 */ /* 0x000fea0003c00000 */
[----:B------:R-:W-:Y:S05]  /*1e10*/  BSYNC.RECONVERGENT B0 ;  /* 0x0000000000007941 */ /* 0x000fea0003800200 */
.L_x_39:
[----:B------:R-:W-:Y:S01]  /*1e20*/  DADD R4, -RZ, -R8 ;  /* 0x00000000ff047229 */ /* 0x000fe20000000908 */
[----:B------:R-:W-:Y:S01]  /*1e30*/  PLOP3.LUT P2, PT, PT, PT, UP0, 0x80, 0x8 ;  /* 0x000000000008781c */ /* 0x000fe20003f4f008 */
[----:B------:R-:W-:Y:S01]  /*1e40*/  BSSY.RECONVERGENT B0, `(.L_x_40) ;  /* 0x0000013000007945 */ /* 0x000fe20003800200 */
[----:B------:R-:W-:-:S07]  /*1e50*/  ISETP.GE.AND P1, PT, R7, RZ, PT ;  /* 0x000000ff0700720c */ /* 0x000fce0003f26270 */
[-C--:B------:R-:W-:Y:S02]  /*1e60*/  FSEL R11, R4, R8.reuse, !P2 ;  /* 0x00000008040b7208 */ /* 0x080fe40005000000 */
[-C--:B------:R-:W-:Y:S02]  /*1e70*/  FSEL R4, R5, R9.reuse, !P2 ;  /* 0x0000000905047208 */ /* 0x080fe40005000000 */
[----:B------:R-:W-:Y:S02]  /*1e80*/  ISETP.NE.AND P2, PT, R0, RZ, PT ;  /* 0x000000ff0000720c */ /* 0x000fe40003f45270 */
[----:B------:R-:W-:Y:S02]  /*1e90*/  FSEL R8, R11, R8, !P1 ;  /* 0x000000080b087208 */ /* 0x000fe40004800000 */
        /* <DEDUP_REMOVED lines=13> */
.L_x_41:
[----:B------:R-:W-:Y:S05]  /*1f70*/  BSYNC.RECONVERGENT B0 ;  /* 0x0000000000007941 */ /* 0x000fea0003800200 */
.L_x_40:
[----:B------:R-:W0:Y:S01]  /*1f80*/  LDCU UR6, c[0x0][0x390] ;  /* 0x00007200ff0677ac */ /* 0x000e220008000800 */
[----:B------:R-:W-:Y:S01]  /*1f90*/  ISETP.NE.AND P1, PT, R3, 0x1, PT ;  /* 0x000000010300780c */ /* 0x000fe20003f25270 */
[----:B------:R-:W1:Y:S01]  /*1fa0*/  I2F.F64 R4, R2 ;  /* 0x0000000200047312 */ /* 0x000e620000201c00 */
[----:B------:R-:W-:Y:S01]  /*1fb0*/  ISETP.NE.AND P2, PT, R0, 0x1, PT ;  /* 0x000000010000780c */ /* 0x000fe20003f45270 */
[----:B------:R-:W-:Y:S01]  /*1fc0*/  BSSY.RECONVERGENT B0, `(.L_x_42) ;  /* 0x0000012000007945 */ /* 0x000fe20003800200 */
[----:B------:R-:W-:Y:S01]  /*1fd0*/  FSEL R6, R28, RZ, P1 ;  /* 0x000000ff1c067208 */ /* 0x000fe20000800000 */
[----:B------:R-:W-:Y:S01]  /*1fe0*/  UISETP.NE.U32.AND UP0, UPT, UR11, URZ, UPT ;  /* 0x000000ff0b00728c */ /* 0x000fe2000bf05070 */
[----:B------:R-:W-:Y:S01]  /*1ff0*/  FSEL R28, R29, 1.875, P1 ;  /* 0x3ff000001d1c7808 */ /* 0x000fe20000800000 */
[----:B------:R-:W-:Y:S01]  /*2000*/  UMOV UR7, UR5 ;  /* 0x0000000500077c82 */ /* 0x000fe20008000000 */
[----:B------:R-:W-:Y:S01]  /*2010*/  FSEL R8, R8, RZ, P2 ;  /* 0x000000ff08087208 */ /* 0x000fe20001000000 */
[----:B------:R-:W-:Y:S01]  /*2020*/  UISETP.NE.AND.EX UP0, UPT, UR9, -0x80000000, UPT, UP0 ;  /* 0x800000000900788c */ /* 0x000fe2000bf05300 */
[----:B------:R-:W-:-:S02]  /*2030*/  FSEL R9, R9, 1.875, P2 ;  /* 0x3ff0000009097808 */ /* 0x000fc40001000000 */
[----:B------:R-:W-:Y:S01]  /*2040*/  MOV R26, 0x20e0 ;  /* 0x000020e0001a7802 */ /* 0x000fe20000000f00 */
[----:B-1----:R-:W-:Y:S01]  /*2050*/  DADD R20, -RZ, |R4| ;  /* 0x00000000ff147229 */ /* 0x002fe20000000504 */
[----:B0-----:R-:W-:Y:S01]  /*2060*/  ISETP.NE.AND P1, PT, RZ, UR6, PT ;  /* 0x00000006ff007c0c */ /* 0x001fe2000bf25270 */
[----:B------:R-:W-:-:S03]  /*2070*/  UMOV UR6, UR4 ;  /* 0x0000000400067c82 */ /* 0x000fc60008000000 */
[----:B------:R-:W-:Y:S02]  /*2080*/  FSEL R8, R8, RZ, P1 ;  /* 0x000000ff08087208 */ /* 0x000fe40000800000 */
[----:B------:R-:W-:Y:S02]  /*2090*/  FSEL R9, R9, 1.875, P1 ;  /* 0x3ff0000009097808 */ /* 0x000fe40000800000 */
[----:B------:R-:W-:Y:S02]  /*20a0*/  FSEL R6, R6, RZ, P1 ;  /* 0x000000ff06067208 */ /* 0x000fe40000800000 */
[----:B------:R-:W-:-:S06]  /*20b0*/  FSEL R7, R28, 1.875, P1 ;  /* 0x3ff000001c077808 */ /* 0x000fcc0000800000 */
[----:B------:R-:W-:-:S11]  /*20c0*/  DADD R6, R6, R8 ;  /* 0x0000000006067229 */ /* 0x000fd60000000008 */
[----:B------:R-:W-:Y:S05]  /*20d0*/  CALL.REL.NOINC `($_Z10SearchCudaPiiiii$__internal_accurate_pow) ;  /* 0x0000006400507944 */ /* 0x000fea0003c00000 */
[----:B------:R-:W-:Y:S05]  /*20e0*/  BSYNC.RECONVERGENT B0 ;  /* 0x0000000000007941 */ /* 0x000fea0003800200 */
.L_x_42:
        /* <DEDUP_REMOVED lines=14> */
[----:B------:R-:W-:-:S05]  /*21d0*/  UISETP.NE.AND.EX UP0, UPT, UR9, -0x80000000, UPT, UP0 ;  /* 0x800000000900788c */ /* 0x000fca000bf05300 */
[----:B------:R-:W-:Y:S01]  /*21e0*/  DSETP.NEU.AND P1, PT, |R8|, 0.5, PT ;  /* 0x3fe000000800742a */ /* 0x000fe20003f2d200 */
[----:B------:R-:W-:Y:S01]  /*21f0*/  PLOP3.LUT P3, PT, PT, PT, UP0, 0x80, 0x8 ;  /* 0x000000000008781c */ /* 0x000fe20003f6f008 */
[----:B------:R-:W-:-:S03]  /*2200*/  IMAD.MOV.U32 R8, RZ, RZ, RZ ;  /* 0x000000ffff087224 */ /* 0x000fc600078e00ff */
[----:B------:R-:W-:-:S04]  /*2210*/  SEL R4, R5, RZ, !P3 ;  /* 0x000000ff05047207 */ /* 0x000fc80005800000 */
[----:B------:R-:W-:-:S04]  /*2220*/  SEL R9, R4, RZ, P1 ;  /* 0x000000ff04097207 */ /* 0x000fc80000800000 */
[----:B------:R-:W-:-:S07]  /*2230*/  @!P2 LOP3.LUT R9, R9, 0x7ff00000, RZ, 0xfc, !PT ;  /* 0x7ff000000909a812 */ /* 0x000fce00078efcff */
.L_x_44:
[----:B------:R-:W-:Y:S05]  /*2240*/  BSYNC.RECONVERGENT B0 ;  /* 0x0000000000007941 */ /* 0x000fea0003800200 */
.L_x_43:
[----:B------:R-:W0:Y:S01]  /*2250*/  LDCU UR4, c[0x0][0x390] ;  /* 0x00007200ff0477ac */ /* 0x000e220008000800 */
[----:B------:R-:W-:-:S04]  /*2260*/  ISETP.NE.AND P1, PT, R2, 0x1, PT ;  /* 0x000000010200780c */ /* 0x000fc80003f25270 */
[----:B------:R-:W-:Y:S02]  /*2270*/  FSEL R4, R8, RZ, P1 ;  /* 0x000000ff08047208 */ /* 0x000fe40000800000 */
[----:B------:R-:W-:Y:S02]  /*2280*/  FSEL R8, R9, 1.875, P1 ;  /* 0x3ff0000009087808 */ /* 0x000fe40000800000 */
[----:B0-----:R-:W-:-:S04]  /*2290*/  ISETP.NE.AND P2, PT, RZ, UR4, PT ;  /* 0x00000004ff007c0c */ /* 0x001fc8000bf45270 */
[----:B------:R-:W-:Y:S02]  /*22a0*/  FSEL R4, R4, RZ, P2 ;  /* 0x000000ff04047208 */ /* 0x000fe40001000000 */
[----:B------:R-:W-:-:S06]  /*22b0*/  FSEL R5, R8, 1.875, P2 ;  /* 0x3ff0000008057808 */ /* 0x000fcc0001000000 */
[----:B------:R-:W-:-:S06]  /*22c0*/  DADD R6, R6, R4 ;  /* 0x0000000006067229 */ /* 0x000fcc0000000004 */
[----:B------:R0:W1:Y:S01]  /*22d0*/  F2I.F64.TRUNC R4, R6 ;  /* 0x0000000600047311 */ /* 0x000062000030d100 */
[----:B------:R-:W-:Y:S05]  /*22e0*/  BRA `(.L_x_2) ;  /* 0x0000002400d87947 */ /* 0x000fea0003800000 */
.L_x_1:
[----:B------:R-:W0:Y:S01]  /*22f0*/  LDCU UR5, c[0x0][0x390] ;  /* 0x00007200ff0577ac */ /* 0x000e220008000800 */
[----:B------:R-:W1:Y:S01]  /*2300*/  LDCU UR4, c[0x0][0x388] ;  /* 0x00007100ff0477ac */ /* 0x000e620008000800 */
[----:B0-----:R-:W-:-:S05]  /*2310*/  I2FP.F32.S32 R0, UR5 ;  /* 0x0000000500007c45 */ /* 0x001fca0008201400 */
[----:B------:R-:W-:-:S05]  /*2320*/  VIADD R3, R0, 0x1800000 ;  /* 0x0180000000037836 */ /* 0x000fca0000000000 */
[----:B------:R-:W-:-:S04]  /*2330*/  LOP3.LUT R3, R3, 0x7f800000, RZ, 0xc0, !PT ;  /* 0x7f80000003037812 */ /* 0x000fc800078ec0ff */
[----:B------:R-:W-:Y:S02]  /*2340*/  ISETP.GT.U32.AND P1, PT, R3, 0x1ffffff, PT ;  /* 0x01ffffff0300780c */ /* 0x000fe40003f24070 */
[----:B-1----:R-:W-:-:S11]  /*2350*/  I2FP.F32.S32 R3, UR4 ;  /* 0x0000000400037c45 */ /* 0x002fd60008201400 */
[----:B------:R-:W-:Y:S05]  /*2360*/  @P1 BRA `(.L_x_45) ;  /* 0x00000000000c1947 */ /* 0x000fea0003800000 */
[----:B------:R-:W-:-:S07]  /*2370*/  MOV R4, 0x2390 ;  /* 0x0000239000047802 */ /* 0x000fce0000000f00 */
[----:B------:R-:W-:Y:S05]  /*2380*/  CALL.REL.NOINC `($__internal_1_$__cuda_sm20_rcp_rn_f32_slowpath) ;  /* 0x0000005c00d47944 */ /* 0x000fea0003c00000 */
[----:B------:R-:W-:Y:S05]  /*2390*/  BRA `(.L_x_46) ;  /* 0x0000000000107947 */ /* 0x000fea0003800000 */
.L_x_45:
[----:B------:R-:W0:Y:S02]  /*23a0*/  MUFU.RCP R5, R0 ;  /* 0x0000000000057308 */ /* 0x000e240000001000 */
[----:B0-----:R-:W-:-:S04]  /*23b0*/  FFMA R4, R0, R5, -1 ;  /* 0xbf80000000047423 */ /* 0x001fc80000000005 */
[----:B------:R-:W-:-:S04]  /*23c0*/  FADD.FTZ R4, -R4, -RZ ;  /* 0x800000ff04047221 */ /* 0x000fc80000010100 */
[----:B------:R-:W-:-:S07]  /*23d0*/  FFMA R0, R5, R4, R5 ;  /* 0x0000000405007223 */ /* 0x000fce0000000005 */
.L_x_46:
        /* <DEDUP_REMOVED lines=20> */
[----:B------:R-:W-:Y:S02]  /*2520*/  FADD R4, R4, -R13 ;  /* 0x8000000d04047221 */ /* 0x000fe40000000000 */
        /* <DEDUP_REMOVED lines=10> */
[----:B------:R-:W-:Y:S01]  /*25d0*/  FFMA R10, R9, R10, R5 ;  /* 0x0000000a090a7223 */ /* 0x000fe20000000005 */
[----:B------:R-:W-:-:S03]  /*25e0*/  IMAD.MOV.U32 R9, RZ, RZ, 0x391fcb8e ;  /* 0x391fcb8eff097424 */ /* 0x000fc600078e00ff */
[----:B------:R-:W-:-:S04]  /*25f0*/  FADD R6, R13, R10 ;  /* 0x0000000a0d067221 */ /* 0x000fc80000000000 */
[----:B------:R-:W-:Y:S01]  /*2600*/  FMUL R5, R6, R0 ;  /* 0x0000000006057220 */ /* 0x000fe20000400000 */
[----:B------:R-:W-:-:S03]  /*2610*/  FADD R13, -R13, R6 ;  /* 0x000000060d0d7221 */ /* 0x000fc60000000100 */
[----:B------:R-:W0:Y:S01]  /*2620*/  FRND R4, R5 ;  /* 0x0000000500047307 */ /* 0x000e220000201000 */
[----:B------:R-:W-:Y:S01]  /*2630*/  FADD R10, R10, -R13 ;  /* 0x8000000d0a0a7221 */ /* 0x000fe20000000000 */
[-C--:B------:R-:W-:Y:S01]  /*2640*/  FFMA R7, R6, R0.reuse, -R5 ;  /* 0x0000000006077223 */ /* 0x080fe20000000805 */
[C---:B------:R-:W-:Y:S02]  /*2650*/  FSETP.GT.AND P2, PT, |R5|.reuse, 152, PT ;  /* 0x431800000500780b */ /* 0x040fe40003f44200 */
[C---:B------:R-:W-:Y:S01]  /*2660*/  FSETP.GEU.AND P3, PT, R5.reuse, RZ, PT ;  /* 0x000000ff0500720b */ /* 0x040fe20003f6e000 */
[----:B------:R-:W-:Y:S02]  /*2670*/  FFMA R7, R10, R0, R7 ;  /* 0x000000000a077223 */ /* 0x000fe40000000007 */
[----:B------:R-:W1:Y:S01]  /*2680*/  LDC R10, c[0x0][0x388] ;  /* 0x0000e200ff0a7b82 */ /* 0x000e620000000800 */
[----:B------:R-:W-:Y:S01]  /*2690*/  F2I.NTZ R8, R5 ;  /* 0x0000000500087305 */ /* 0x000fe20000203100 */
[----:B0-----:R-:W-:Y:S01]  /*26a0*/  FADD R6, R5, -R4 ;  /* 0x8000000405067221 */ /* 0x001fe20000000000 */
[----:B------:R-:W-:Y:S01]  /*26b0*/  FSETP.GT.AND P1, PT, R4, RZ, PT ;  /* 0x000000ff0400720b */ /* 0x000fe20003f24000 */
[----:B------:R-:W-:-:S02]  /*26c0*/  FMUL R4, R0, 0.5 ;  /* 0x3f00000000047820 */ /* 0x000fc40000400000 */
[----:B------:R-:W-:-:S04]  /*26d0*/  FADD R6, R7, R6 ;  /* 0x0000000607067221 */ /* 0x000fc80000000000 */
[----:B------:R-:W-:Y:S01]  /*26e0*/  FFMA R7, R6, R9, 0.0013391353422775864601 ;  /* 0x3aaf85ed06077423 */ /* 0x000fe20000000009 */
[----:B------:R-:W-:Y:S01]  /*26f0*/  SEL R9, RZ, 0x83000000, P1 ;  /* 0x83000000ff097807 */ /* 0x000fe20000800000 */
[----:B------:R-:W0:Y:S01]  /*2700*/  FRND.TRUNC R4, R4 ;  /* 0x0000000400047307 */ /* 0x000e22000020d000 */
[----:B------:R-:W-:Y:S01]  /*2710*/  FSETP.NEU.AND P1, PT, R0, RZ, PT ;  /* 0x000000ff0000720b */ /* 0x000fe20003f2d000 */
[----:B------:R-:W-:-:S04]  /*2720*/  FFMA R7, R6, R7, 0.0096188392490148544312 ;  /* 0x3c1d985606077423 */ /* 0x000fc80000000007 */
[----:B------:R-:W-:Y:S01]  /*2730*/  FFMA R7, R6, R7, 0.055503588169813156128 ;  /* 0x3d6357bb06077423 */ /* 0x000fe20000000007 */
[----:B-1----:R-:W-:-:S03]  /*2740*/  ISETP.EQ.OR P1, PT, R10, 0x1, !P1 ;  /* 0x000000010a00780c */ /* 0x002fc60004f22670 */
[----:B------:R-:W-:-:S04]  /*2750*/  FFMA R7, R6, R7, 0.24022644758224487305 ;  /* 0x3e75fdec06077423 */ /* 0x000fc80000000007 */
[----:B------:R-:W-:Y:S01]  /*2760*/  FFMA R7, R6, R7, 0.69314718246459960938 ;  /* 0x3f31721806077423 */ /* 0x000fe20000000007 */
[----:B0-----:R-:W-:-:S03]  /*2770*/  FADD R5, R4, R4 ;  /* 0x0000000404057221 */ /* 0x001fc60000000000 */
[----:B------:R-:W-:Y:S01]  /*2780*/  FFMA R7, R6, R7, 1 ;  /* 0x3f80000006077423 */ /* 0x000fe20000000007 */
[----:B------:R-:W-:Y:S02]  /*2790*/  VIADD R6, R9, 0x7f000000 ;  /* 0x7f00000009067836 */ /* 0x000fe40000000000 */
[----:B------:R-:W-:Y:S02]  /*27a0*/  IMAD R9, R8, 0x800000, -R9 ;  /* 0x0080000008097824 */ /* 0x000fe400078e0a09 */
[----:B------:R-:W-:-:S04]  /*27b0*/  FMUL R6, R7, R6 ;  /* 0x0000000607067220 */ /* 0x000fc80000400000 */
[----:B------:R-:W-:Y:S01]  /*27c0*/  FMUL R6, R6, R9 ;  /* 0x0000000906067220 */ /* 0x000fe20000400000 */
[----:B------:R-:W-:Y:S01]  /*27d0*/  @P2 FSEL R6, RZ, +INF , !P3 ;  /* 0x7f800000ff062808 */ /* 0x000fe20005800000 */
        /* <DEDUP_REMOVED lines=15> */
.L_x_48:
        /* <DEDUP_REMOVED lines=10> */
.L_x_47:
        /* <DEDUP_REMOVED lines=18> */
.L_x_50:
        /* <DEDUP_REMOVED lines=34> */
.L_x_54:
        /* <DEDUP_REMOVED lines=12> */
.L_x_53:
[----:B------:R-:W-:Y:S05]  /*2d70*/  BSYNC.RECONVERGENT B1 ;  /* 0x0000000000017941 */ /* 0x000fea0003800200 */
.L_x_52:
[----:B------:R-:W-:Y:S01]  /*2d80*/  IMAD.IADD R10, R12, 0x1, -R19 ;  /* 0x000000010c0a7824 */ /* 0x000fe200078e0a13 */
[----:B------:R-:W-:Y:S04]  /*2d90*/  BSSY.RECONVERGENT B1, `(.L_x_55) ;  /* 0x0000025000017945 */ /* 0x000fe80003800200 */
[----:B------:R-:W-:-:S13]  /*2da0*/  ISETP.GE.U32.AND P1, PT, R10, 0x3, PT ;  /* 0x000000030a00780c */ /* 0x000fda0003f26070 */
[----:B------:R-:W-:Y:S05]  /*2db0*/  @!P1 BRA `(.L_x_56) ;  /* 0x0000000000889947 */ /* 0x000fea0003800000 */
[----:B------:R-:W-:Y:S01]  /*2dc0*/  BSSY.RECONVERGENT B2, `(.L_x_57) ;  /* 0x0000020000027945 */ /* 0x000fe20003800200 */
.L_x_58:
        /* <DEDUP_REMOVED lines=32> */
.L_x_57:
[----:B------:R-:W-:-:S07]  /*2fd0*/  IMAD.MOV.U32 R13, RZ, RZ, R10 ;  /* 0x000000ffff0d7224 */ /* 0x000fce00078e000a */
.L_x_56:
[----:B------:R-:W-:Y:S05]  /*2fe0*/  BSYNC.RECONVERGENT B1 ;  /* 0x0000000000017941 */ /* 0x000fea0003800200 */
.L_x_55:
[----:B------:R-:W-:Y:S01]  /*2ff0*/  LOP3.LUT R11, R11, 0x7fffffff, RZ, 0xc0, !PT ;  /* 0x7fffffff0b0b7812 */ /* 0x000fe200078ec0ff */
[----:B------:R-:W-:Y:S01]  /*3000*/  BSSY.RECONVERGENT B1, `(.L_x_59) ;  /* 0x0000014000017945 */ /* 0x000fe20003800200 */
[----:B------:R-:W-:Y:S01]  /*3010*/  ISETP.NE.U32.AND P1, PT, R13, RZ, PT ;  /* 0x000000ff0d00720c */ /* 0x000fe20003f25070 */
[----:B------:R-:W-:Y:S02]  /*3020*/  IMAD.MOV.U32 R8, RZ, RZ, RZ ;  /* 0x000000ffff087224 */ /* 0x000fe400078e00ff */
[----:B------:R-:W-:Y:S01]  /*3030*/  IMAD.MOV.U32 R3, RZ, RZ, RZ ;  /* 0x000000ffff037224 */ /* 0x000fe200078e00ff */
        /* <DEDUP_REMOVED lines=16> */
.L_x_60:
[----:B------:R-:W-:Y:S05]  /*3140*/  BSYNC.RECONVERGENT B1 ;  /* 0x0000000000017941 */ /* 0x000fea0003800200 */
.L_x_59:
[----:B------:R-:W-:-:S07]  /*3150*/  LOP3.LUT R9, R3, 0x80000000, R7, 0xb8, !PT ;  /* 0x8000000003097812 */ /* 0x000fce00078eb807 */
.L_x_51:
[----:B------:R-:W-:Y:S05]  /*3160*/  BSYNC.RECONVERGENT B0 ;  /* 0x0000000000007941 */ /* 0x000fea0003800200 */
.L_x_49:
        /* <DEDUP_REMOVED lines=21> */
[----:B------:R-:W-:-:S07]  /*32c0*/  IMAD.MOV.U32 R7, RZ, RZ, R13 ;  /* 0x000000ffff077224 */ /* 0x000fce00078e000d */
[----:B------:R-:W-:Y:S05]  /*32d0*/  CALL.REL.NOINC `($__internal_0_$__cuda_sm20_div_rn_f64_full) ;  /* 0x00000048008c7944 */ /* 0x000fea0003c00000 */
[----:B------:R-:W-:Y:S02]  /*32e0*/  IMAD.MOV.U32 R2, RZ, RZ, R6 ;  /* 0x000000ffff027224 */ /* 0x000fe400078e0006 */
[----:B------:R-:W-:-:S07]  /*32f0*/  IMAD.MOV.U32 R3, RZ, RZ, R7 ;  /* 0x000000ffff037224 */ /* 0x000fce00078e0007 */
.L_x_62:
[----:B------:R-:W-:Y:S05]  /*3300*/  BSYNC.RECONVERGENT B0 ;  /* 0x0000000000007941 */ /* 0x000fea0003800200 */
.L_x_61:
[----:B------:R-:W0:Y:S01]  /*3310*/  LDCU UR4, c[0x0][0x390] ;  /* 0x00007200ff0477ac */ /* 0x000e220008000800 */
[----:B------:R-:W1:Y:S01]  /*3320*/  F2I.F64.TRUNC R3, R2 ;  /* 0x0000000200037311 */ /* 0x000e62000030d100 */
[----:B------:R-:W-:Y:S01]  /*3330*/  BSSY.RECONVERGENT B0, `(.L_x_63) ;  /* 0x0000011000007945 */ /* 0x000fe20003800200 */
[----:B------:R-:W-:-:S06]  /*3340*/  MOV R26, 0x3440 ;  /* 0x00003440001a7802 */ /* 0x000fcc0000000f00 */
[----:B-1----:R-:W1:Y:S08]  /*3350*/  I2F.F64 R6, R3 ;  /* 0x0000000300067312 */ /* 0x002e700000201c00 */
[----:B0-----:R-:W0:Y:S01]  /*3360*/  I2F.F64 R4, UR4 ;  /* 0x0000000400047d12 */ /* 0x001e220008201c00 */
[----:B-1----:R-:W-:Y:S01]  /*3370*/  DADD R20, -RZ, |R6| ;  /* 0x00000000ff147229 */ /* 0x002fe20000000506 */
[----:B0-----:R-:W-:-:S02]  /*3380*/  R2UR UR5, R5 ;  /* 0x00000000050572ca */ /* 0x001fc400000e0000 */
[----:B------:R-:W-:-:S11]  /*3390*/  R2UR UR4, R4 ;  /* 0x00000000040472ca */ /* 0x000fd600000e0000 */
[----:B------:R-:W-:Y:S02]  /*33a0*/  USHF.R.U32.HI UR6, URZ, 0x14, UR5 ;  /* 0x00000014ff067899 */ /* 0x000fe40008011605 */
[----:B------:R-:W-:Y:S02]  /*33b0*/  UMOV UR7, UR5 ;  /* 0x0000000500077c82 */ /* 0x000fe40008000000 */
[----:B------:R-:W-:-:S04]  /*33c0*/  ULOP3.LUT UR6, UR6, 0x7ff, URZ, 0xc0, !UPT ;  /* 0x000007ff06067892 */ /* 0x000fc8000f8ec0ff */
        /* <DEDUP_REMOVED lines=8> */
.L_x_63:
        /* <DEDUP_REMOVED lines=23> */
.L_x_65:
[----:B------:R-:W-:Y:S05]  /*35c0*/  BSYNC.RECONVERGENT B0 ;  /* 0x0000000000007941 */ /* 0x000fea0003800200 */
.L_x_64:
        /* <DEDUP_REMOVED lines=8> */
.L_x_66:
        /* <DEDUP_REMOVED lines=21> */
.L_x_68:
[----:B------:R-:W-:Y:S05]  /*37a0*/  BSYNC.RECONVERGENT B0 ;  /* 0x0000000000007941 */ /* 0x000fea0003800200 */
.L_x_67:
[----:B------:R-:W0:Y:S01]  /*37b0*/  LDCU UR4, c[0x0][0x390] ;  /* 0x00007200ff0477ac */ /* 0x000e220008000800 */
[----:B------:R-:W-:Y:S02]  /*37c0*/  ISETP.NE.AND P2, PT, R0, 0x1, PT ;  /* 0x000000010000780c */ /* 0x000fe40003f45270 */
[----:B------:R-:W-:Y:S02]  /*37d0*/  ISETP.NE.AND P3, PT, R3, 0x1, PT ;  /* 0x000000010300780c */ /* 0x000fe40003f65270 */
[----:B------:R-:W-:Y:S02]  /*37e0*/  FSEL R6, R8, RZ, P2 ;  /* 0x000000ff08067208 */ /* 0x000fe40001000000 */
[----:B------:R-:W-:Y:S02]  /*37f0*/  FSEL R4, R28, RZ, P3 ;  /* 0x000000ff1c047208 */ /* 0x000fe40001800000 */
[----:B------:R-:W-:Y:S02]  /*3800*/  FSEL R8, R9, 1.875, P2 ;  /* 0x3ff0000009087808 */ /* 0x000fe40001000000 */
[----:B------:R-:W-:-:S02]  /*3810*/  FSEL R28, R29, 1.875, P3 ;  /* 0x3ff000001d1c7808 */ /* 0x000fc40001800000 */
[----:B0-----:R-:W-:-:S04]  /*3820*/  ISETP.NE.AND P1, PT, RZ, UR4, PT ;  /* 0x00000004ff007c0c */ /* 0x001fc8000bf25270 */
[----:B------:R-:W-:Y:S02]  /*3830*/  FSEL R6, R6, RZ, P1 ;  /* 0x000000ff06067208 */ /* 0x000fe40000800000 */
[----:B------:R-:W-:Y:S02]  /*3840*/  FSEL R7, R8, 1.875, P1 ;  /* 0x3ff0000008077808 */ /* 0x000fe40000800000 */
[----:B------:R-:W-:Y:S02]  /*3850*/  FSEL R4, R4, RZ, P1 ;  /* 0x000000ff04047208 */ /* 0x000fe40000800000 */
[----:B------:R-:W-:-:S06]  /*3860*/  FSEL R5, R28, 1.875, P1 ;  /* 0x3ff000001c057808 */ /* 0x000fcc0000800000 */
[----:B------:R-:W-:-:S10]  /*3870*/  DADD R4, R4, R6 ;  /* 0x0000000004047229 */ /* 0x000fd40000000006 */
[----:B------:R2:W3:Y:S01]  /*3880*/  F2I.F64.TRUNC R4, R4 ;  /* 0x0000000400047311 */ /* 0x0004e2000030d100 */
[----:B------:R-:W-:Y:S05]  /*3890*/  BRA `(.L_x_2) ;  /* 0x00000010006c7947 */ /* 0x000fea0003800000 */
.L_x_0:
        /* <DEDUP_REMOVED lines=11> */
.L_x_69:
[----:B------:R-:W0:Y:S02]  /*3950*/  MUFU.RCP R5, R0 ;  /* 0x0000000000057308 */ /* 0x000e240000001000 */
[----:B0-----:R-:W-:-:S04]  /*3960*/  FFMA R4, R0, R5, -1 ;  /* 0xbf80000000047423 */ /* 0x001fc80000000005 */
[----:B------:R-:W-:-:S04]  /*3970*/  FADD.FTZ R4, -R4, -RZ ;  /* 0x800000ff04047221 */ /* 0x000fc80000010100 */
[----:B------:R-:W-:-:S07]  /*3980*/  FFMA R0, R5, R4, R5 ;  /* 0x0000000405007223 */ /* 0x000fce0000000005 */
.L_x_70:
        /* <DEDUP_REMOVED lines=79> */
.L_x_72:
        /* <DEDUP_REMOVED lines=10> */
.L_x_71:
        /* <DEDUP_REMOVED lines=18> */
.L_x_74:
        /* <DEDUP_REMOVED lines=34> */
.L_x_78:
        /* <DEDUP_REMOVED lines=12> */
.L_x_77:
[----:B------:R-:W-:Y:S05]  /*4320*/  BSYNC.RECONVERGENT B1 ;  /* 0x0000000000017941 */ /* 0x000fea0003800200 */
.L_x_76:
[----:B------:R-:W-:Y:S01]  /*4330*/  IMAD.IADD R8, R10, 0x1, -R17 ;  /* 0x000000010a087824 */ /* 0x000fe200078e0a11 */
[----:B------:R-:W-:Y:S04]  /*4340*/  BSSY.RECONVERGENT B1, `(.L_x_79) ;  /* 0x0000025000017945 */ /* 0x000fe80003800200 */
[----:B------:R-:W-:-:S13]  /*4350*/  ISETP.GE.U32.AND P0, PT, R8, 0x3, PT ;  /* 0x000000030800780c */ /* 0x000fda0003f06070 */
[----:B------:R-:W-:Y:S05]  /*4360*/  @!P0 BRA `(.L_x_80) ;  /* 0x0000000000888947 */ /* 0x000fea0003800000 */
[----:B------:R-:W-:Y:S01]  /*4370*/  BSSY.RECONVERGENT B2, `(.L_x_81) ;  /* 0x0000020000027945 */ /* 0x000fe20003800200 */
.L_x_82:
        /* <DEDUP_REMOVED lines=32> */
.L_x_81:
[----:B------:R-:W-:-:S07]  /*4580*/  IMAD.MOV.U32 R11, RZ, RZ, R8 ;  /* 0x000000ffff0b7224 */ /* 0x000fce00078e0008 */
.L_x_80:
[----:B------:R-:W-:Y:S05]  /*4590*/  BSYNC.RECONVERGENT B1 ;  /* 0x0000000000017941 */ /* 0x000fea0003800200 */
.L_x_79:
        /* <DEDUP_REMOVED lines=21> */
.L_x_84:
[----:B------:R-:W-:Y:S05]  /*46f0*/  BSYNC.RECONVERGENT B1 ;  /* 0x0000000000017941 */ /* 0x000fea0003800200 */
.L_x_83:
[----:B------:R-:W-:-:S07]  /*4700*/  LOP3.LUT R7, R3, 0x80000000, R5, 0xb8, !PT ;  /* 0x8000000003077812 */ /* 0x000fce00078eb805 */
.L_x_75:
[----:B------:R-:W-:Y:S05]  /*4710*/  BSYNC.RECONVERGENT B0 ;  /* 0x0000000000007941 */ /* 0x000fea0003800200 */
.L_x_73:
        /* <DEDUP_REMOVED lines=20> */
.L_x_85:
        /* <DEDUP_REMOVED lines=21> */
.L_x_87:
[----:B------:R-:W-:Y:S05]  /*49b0*/  BSYNC.RECONVERGENT B0 ;  /* 0x0000000000007941 */ /* 0x000fea0003800200 */
.L_x_86:
[----:B------:R-:W0:Y:S01]  /*49c0*/  LDCU UR4, c[0x0][0x390] ;  /* 0x00007200ff0477ac */ /* 0x000e220008000800 */
[----:B------:R-:W-:-:S04]  /*49d0*/  ISETP.NE.AND P0, PT, R3, 0x1, PT ;  /* 0x000000010300780c */ /* 0x000fc80003f05270 */
[----:B------:R-:W-:Y:S02]  /*49e0*/  FSEL R4, R8, RZ, P0 ;  /* 0x000000ff08047208 */ /* 0x000fe40000000000 */
[----:B------:R-:W-:Y:S02]  /*49f0*/  FSEL R8, R9, 1.875, P0 ;  /* 0x3ff0000009087808 */ /* 0x000fe40000000000 */
[----:B------:R-:W-:Y:S02]  /*4a00*/  PLOP3.LUT P0, PT, PT, PT, PT, 0x80, 0x8 ;  /* 0x000000000008781c */ /* 0x000fe40003f0f070 */
[----:B0-----:R-:W-:-:S04]  /*4a10*/  ISETP.NE.AND P1, PT, RZ, UR4, PT ;  /* 0x00000004ff007c0c */ /* 0x001fc8000bf25270 */
[----:B------:R-:W-:Y:S02]  /*4a20*/  FSEL R4, R4, RZ, P1 ;  /* 0x000000ff04047208 */ /* 0x000fe40000800000 */
[----:B------:R-:W-:-:S04]  /*4a30*/  FSEL R5, R8, 1.875, P1 ;  /* 0x3ff0000008057808 */ /* 0x000fc80000800000 */
[----:B------:R4:W0:Y:S03]  /*4a40*/  F2I.F64.TRUNC R4, R4 ;  /* 0x0000000400047311 */ /* 0x000826000030d100 */
.L_x_2:
[----:B------:R-:W5:Y:S01]  /*4a50*/  LDC R8, c[0x0][0x394] ;  /* 0x0000e500ff087b82 */ /* 0x000f620000000800 */
[----:B--2-4-:R-:W-:Y:S01]  /*4a60*/  IMAD.MOV.U32 R5, RZ, RZ, -0x2 ;  /* 0xfffffffeff057424 */ /* 0x014fe200078e00ff */
[----:B------:R-:W2:Y:S01]  /*4a70*/  LDCU.64 UR4, c[0x0][0x358] ;  /* 0x00006b00ff0477ac */ /* 0x000ea20008000a00 */
[----:B------:R-:W-:Y:S03]  /*4a80*/  BSSY.RECONVERGENT B0, `(.L_x_88) ;  /* 0x00001a3000007945 */ /* 0x000fe60003800200 */
[----:B-----5:R-:W-:-:S05]  /*4a90*/  VIADDMNMX.U32 R5, R8, R5, 0x2, PT ;  /* 0x0000000208057446 */ /* 0x020fca0003800005 */
[----:B------:R-:W-:-:S04]  /*4aa0*/  IMAD.SHL.U32 R5, R5, 0x4, RZ ;  /* 0x0000000405057824 */ /* 0x000fc800078e00ff */
[----:B0-----:R-:W0:Y:S02]  /*4ab0*/  LDC R6, c[0x2][R5] ;  /* 0x0080000005067b82 */ /* 0x001e240000000800 */
[----:B0-----:R-:W-:-:S04]  /*4ac0*/  SHF.R.S32.HI R7, RZ, 0x1f, R6 ;  /* 0x0000001fff077819 */ /* 0x001fc80000011406 */
.L_x_116:
[----:B--2---:R-:W-:Y:S05]  /*4ad0*/  BRX R6 -0x4ae0                                                    (*"BRANCH_TARGETS .L_x_117,.L_x_118,.L_x_119"*) ;  /* 0xffffffb406487949 */ /* 0x004fea000383ffff */
.L_x_119:
[----:B------:R-:W-:-:S13]  /*4ae0*/  ISETP.NE.AND P0, PT, R8, 0x1, PT ;  /* 0x000000010800780c */ /* 0x000fda0003f05270 */
[----:B------:R-:W-:Y:S05]  /*4af0*/  @P0 EXIT ;  /* 0x000000000000094d */ /* 0x000fea0003800000 */
[----:B------:R-:W0:Y:S02]  /*4b00*/  LDC.64 R8, c[0x4][RZ] ;  /* 0x01000000ff087b82 */ /* 0x000e240000000a00 */
[----:B0-----:R-:W2:Y:S01]  /*4b10*/  LDG.E R0, desc[UR4][R8.64] ;  /* 0x0000000408007981 */ /* 0x001ea2000c1e1900 */
[----:B------:R-:W-:Y:S01]  /*4b20*/  IMAD.MOV.U32 R2, RZ, RZ, RZ ;  /* 0x000000ffff027224 */ /* 0x000fe200078e00ff */
[----:B--2---:R-:W-:-:S13]  /*4b30*/  ISETP.GT.AND P0, PT, R0, R3, PT ;  /* 0x000000030000720c */ /* 0x004fda0003f04270 */
[----:B------:R-:W-:Y:S05]  /*4b40*/  @P0 BRA `(.L_x_89) ;  /* 0x0000001800580947 */ /* 0x000fea0003800000 */
[----:B------:R-:W0:Y:S01]  /*4b50*/  LDC.64 R6, c[0x4][RZ] ;  /* 0x01000000ff067b82 */ /* 0x000e220000000a00 */
[----:B------:R-:W-:-:S07]  /*4b60*/  IMAD.MOV.U32 R5, RZ, RZ, RZ ;  /* 0x000000ffff057224 */ /* 0x000fce00078e00ff */
.L_x_90:
[----:B------:R-:W-:Y:S01]  /*4b70*/  ISETP.NE.AND P0, PT, R0, R3, PT ;  /* 0x000000030000720c */ /* 0x000fe20003f05270 */
[----:B------:R-:W-:-:S12]  /*4b80*/  IMAD.MOV.U32 R2, RZ, RZ, 0x1 ;  /* 0x00000001ff027424 */ /* 0x000fd800078e00ff */
[----:B------:R-:W-:Y:S05]  /*4b90*/  @!P0 BRA `(.L_x_89) ;  /* 0x0000001800448947 */ /* 0x000fea0003800000 */
[----:B------:R-:W2:Y:S01]  /*4ba0*/  LDG.E R0, desc[UR4][R8.64+0x4] ;  /* 0x0000040408007981 */ /* 0x000ea2000c1e1900 */
[----:B------:R-:W-:Y:S01]  /*4bb0*/  IMAD.MOV.U32 R2, RZ, RZ, RZ ;  /* 0x000000ffff027224 */ /* 0x000fe200078e00ff */
[----:B--2---:R-:W-:-:S13]  /*4bc0*/  ISETP.GT.AND P0, PT, R0, R3, PT ;  /* 0x000000030000720c */ /* 0x004fda0003f04270 */
[----:B------:R-:W-:Y:S05]  /*4bd0*/  @P0 BRA `(.L_x_89) ;  /* 0x0000001800340947 */ /* 0x000fea0003800000 */
        /* <DEDUP_REMOVED lines=101> */
[----:B------:R-:W-:Y:S02]  /*5230*/  VIADD R5, R5, 0x10 ;  /* 0x0000001005057836 */ /* 0x000fe40000000000 */
[----:B------:R-:W-:-:S03]  /*5240*/  IMAD.MOV.U32 R2, RZ, RZ, RZ ;  /* 0x000000ffff027224 */ /* 0x000fc600078e00ff */
[----:B------:R-:W-:-:S13]  /*5250*/  ISETP.NE.AND P0, PT, R5, 0x186a0, PT ;  /* 0x000186a00500780c */ /* 0x000fda0003f05270 */
[----:B------:R-:W-:Y:S05]  /*5260*/  @!P0 BRA `(.L_x_89) ;  /* 0x0000001000908947 */ /* 0x000fea0003800000 */
[----:B0-----:R-:W-:-:S05]  /*5270*/  IMAD.WIDE.U32 R8, R5, 0x4, R6 ;  /* 0x0000000405087825 */ /* 0x001fca00078e0006 */
[----:B------:R-:W2:Y:S02]  /*5280*/  LDG.E R0, desc[UR4][R8.64] ;  /* 0x0000000408007981 */ /* 0x000ea4000c1e1900 */
[----:B--2---:R-:W-:-:S13]  /*5290*/  ISETP.GT.AND P0, PT, R0, R3, PT ;  /* 0x000000030000720c */ /* 0x004fda0003f04270 */
[----:B------:R-:W-:Y:S05]  /*52a0*/  @!P0 BRA `(.L_x_90) ;  /* 0xfffffff800308947 */ /* 0x000fea000383ffff */
[----:B------:R-:W-:Y:S01]  /*52b0*/  IMAD.MOV.U32 R2, RZ, RZ, RZ ;  /* 0x000000ffff027224 */ /* 0x000fe200078e00ff */
[----:B------:R-:W-:Y:S06]  /*52c0*/  BRA `(.L_x_89) ;  /* 0x0000001000787947 */ /* 0x000fec0003800000 */
.L_x_117:
[----:B------:R-:W0:Y:S01]  /*52d0*/  LDC.64 R8, c[0x4][RZ] ;  /* 0x01000000ff087b82 */ /* 0x000e220000000a00 */
[----:B------:R-:W-:Y:S01]  /*52e0*/  BSSY.RECONVERGENT B1, `(.L_x_91) ;  /* 0x0000098000017945 */ /* 0x000fe20003800200 */
[----:B------:R-:W-:-:S07]  /*52f0*/  IMAD.MOV.U32 R5, RZ, RZ, RZ ;  /* 0x000000ffff057224 */ /* 0x000fce00078e00ff */
.L_x_93:
[----:B0-----:R-:W-:-:S05]  /*5300*/  IMAD.WIDE.U32 R6, R5, 0x4, R8 ;  /* 0x0000000405067825 */ /* 0x001fca00078e0008 */
[----:B------:R-:W2:Y:S01]  /*5310*/  LDG.E R10, desc[UR4][R6.64] ;  /* 0x00000004060a7981 */ /* 0x000ea2000c1e1900 */
[----:B------:R-:W-:Y:S01]  /*5320*/  PLOP3.LUT P1, PT, PT, PT, PT, 0x8, 0x80 ;  /* 0x000000000080781c */ /* 0x000fe20003f2e170 */
[----:B------:R-:W-:Y:S01]  /*5330*/  IMAD.MOV.U32 R2, RZ, RZ, RZ ;  /* 0x000000ffff027224 */ /* 0x000fe200078e00ff */
[----:B--2---:R-:W-:-:S13]  /*5340*/  ISETP.GT.AND P2, PT, R10, R3, PT ;  /* 0x000000030a00720c */ /* 0x004fda0003f44270 */
[----:B------:R-:W-:Y:S05]  /*5350*/  @P2 BRA `(.L_x_92) ;  /* 0x0000000800402947 */ /* 0x000fea0003800000 */
[----:B------:R-:W-:Y:S01]  /*5360*/  ISETP.NE.AND P2, PT, R10, R3, PT ;  /* 0x000000030a00720c */ /* 0x000fe20003f45270 */
[----:B------:R-:W-:Y:S01]  /*5370*/  IMAD.MOV.U32 R2, RZ, RZ, 0x1 ;  /* 0x00000001ff027424 */ /* 0x000fe200078e00ff */
[----:B------:R-:W-:-:S11]  /*5380*/  PLOP3.LUT P1, PT, PT, PT, PT, 0x80, 0x8 ;  /* 0x000000000008781c */ /* 0x000fd60003f2f070 */
[----:B------:R-:W-:Y:S05]  /*5390*/  @!P2 BRA `(.L_x_92) ;  /* 0x000000080030a947 */ /* 0x000fea0003800000 */
        /* <DEDUP_REMOVED lines=135> */
[----:B------:R-:W-:-:S05]  /*5c10*/  VIADD R5, R5, 0x10 ;  /* 0x0000001005057836 */ /* 0x000fca0000000000 */
[----:B------:R-:W-:-:S13]  /*5c20*/  ISETP.NE.AND P1, PT, R5, 0x186a0, PT ;  /* 0x000186a00500780c */ /* 0x000fda0003f25270 */
[----:B------:R-:W-:Y:S05]  /*5c30*/  @P1 BRA `(.L_x_93) ;  /* 0xfffffff400b01947 */ /* 0x000fea000383ffff */
[----:B------:R-:W-:Y:S01]  /*5c40*/  PLOP3.LUT P1, PT, PT, PT, PT, 0x8, 0x80 ;  /* 0x000000000080781c */ /* 0x000fe20003f2e170 */
[----:B------:R-:W-:-:S12]  /*5c50*/  IMAD.MOV.U32 R2, RZ, RZ, RZ ;  /* 0x000000ffff027224 */ /* 0x000fd800078e00ff */
.L_x_92:
[----:B------:R-:W-:Y:S05]  /*5c60*/  BSYNC.RECONVERGENT B1 ;  /* 0x0000000000017941 */ /* 0x000fea0003800200 */
.L_x_91:
[----:B------:R-:W0:Y:S01]  /*5c70*/  LDC.64 R8, c[0x4][RZ] ;  /* 0x01000000ff087b82 */ /* 0x000e220000000a00 */
[----:B------:R-:W-:Y:S01]  /*5c80*/  BSSY.RECONVERGENT B1, `(.L_x_94) ;  /* 0x0000077000017945 */ /* 0x000fe20003800200 */
[----:B------:R-:W-:-:S07]  /*5c90*/  IMAD.MOV.U32 R5, RZ, RZ, RZ ;  /* 0x000000ffff057224 */ /* 0x000fce00078e00ff */
.L_x_96:
[----:B0-----:R-:W-:-:S05]  /*5ca0*/  IMAD.WIDE.U32 R6, R5, 0x4, R8 ;  /* 0x0000000405067825 */ /* 0x001fca00078e0008 */
[----:B------:R-:W2:Y:S01]  /*5cb0*/  LDG.E R11, desc[UR4][R6.64] ;  /* 0x00000004060b7981 */ /* 0x000ea2000c1e1900 */
[----:B------:R-:W-:Y:S02]  /*5cc0*/  PLOP3.LUT P2, PT, PT, PT, PT, 0x8, 0x80 ;  /* 0x000000000080781c */ /* 0x000fe40003f4e170 */
[----:B--2---:R-:W-:-:S13]  /*5cd0*/  ISETP.GT.AND P3, PT, R11, R0, PT ;  /* 0x000000000b00720c */ /* 0x004fda0003f64270 */
[----:B------:R-:W-:Y:S05]  /*5ce0*/  @P3 BRA `(.L_x_95) ;  /* 0x0000000400c03947 */ /* 0x000fea0003800000 */
[----:B------:R-:W-:Y:S02]  /*5cf0*/  ISETP.NE.AND P3, PT, R11, R0, PT ;  /* 0x000000000b00720c */ /* 0x000fe40003f65270 */
[----:B------:R-:W-:-:S11]  /*5d00*/  PLOP3.LUT P2, PT, PT, PT, PT, 0x80, 0x8 ;  /* 0x000000000008781c */ /* 0x000fd60003f4f070 */
[----:B------:R-:W-:Y:S05]  /*5d10*/  @!P3 BRA `(.L_x_95) ;  /* 0x0000000400b4b947 */ /* 0x000fea0003800000 */
        /* <DEDUP_REMOVED lines=105> */
[----:B------:R-:W-:-:S05]  /*63b0*/  VIADD R5, R5, 0x10 ;  /* 0x0000001005057836 */ /* 0x000fca0000000000 */
[----:B------:R-:W-:-:S13]  /*63c0*/  ISETP.NE.AND P2, PT, R5, 0x186a0, PT ;  /* 0x000186a00500780c */ /* 0x000fda0003f45270 */
[----:B------:R-:W-:Y:S05]  /*63d0*/  @P2 BRA `(.L_x_96) ;  /* 0xfffffff800302947 */ /* 0x000fea000383ffff */
[----:B------:R-:W-:-:S13]  /*63e0*/  PLOP3.LUT P2, PT, PT, PT, PT, 0x8, 0x80 ;  /* 0x000000000080781c */ /* 0x000fda0003f4e170 */
.L_x_95:
[----:B------:R-:W-:Y:S05]  /*63f0*/  BSYNC.RECONVERGENT B1 ;  /* 0x0000000000017941 */ /* 0x000fea0003800200 */
.L_x_94:
[----:B------:R-:W1:Y:S01]  /*6400*/  LDCU UR6, c[0x0][0x388] ;  /* 0x00007100ff0677ac */ /* 0x000e620008000800 */
[----:B------:R-:W-:-:S04]  /*6410*/  ISETP.NE.AND P1, PT, R3, R0, P1 ;  /* 0x000000000300720c */ /* 0x000fc80000f25270 */
[----:B------:R-:W-:-:S04]  /*6420*/  PLOP3.LUT P1, PT, P1, P2, PT, 0x80, 0x8 ;  /* 0x000000000008781c */ /* 0x000fc80000f25070 */
[----:B-1-3--:R-:W-:-:S13]  /*6430*/  ISETP.GE.OR P1, PT, R4, UR6, !P1 ;  /* 0x0000000604007c0c */ /* 0x00afda000cf26670 */
[----:B------:R-:W0:Y:S01]  /*6440*/  @!P1 LDC.64 R6, c[0x0][0x380] ;  /* 0x0000e000ff069b82 */ /* 0x000e220000000a00 */
[----:B------:R-:W-:-:S04]  /*6450*/  @!P1 IMAD.SHL.U32 R5, R27, 0x4, RZ ;  /* 0x000000041b059824 */ /* 0x000fc800078e00ff */
[----:B0-----:R-:W-:-:S05]  /*6460*/  @!P1 IMAD.WIDE R6, R5, 0x4, R6 ;  /* 0x0000000405069825 */ /* 0x001fca00078e0206 */
[----:B------:R0:W-:Y:S04]  /*6470*/  @!P1 STG.E desc[UR4][R6.64+0x8], R0 ;  /* 0x0000080006009986 */ /* 0x0001e8000c101904 */
[----:B------:R0:W-:Y:S04]  /*6480*/  @!P1 STG.E desc[UR4][R6.64], R4 ;  /* 0x0000000406009986 */ /* 0x0001e8000c101904 */
[----:B------:R0:W-:Y:S01]  /*6490*/  @!P1 STG.E desc[UR4][R6.64+0x4], R3 ;  /* 0x0000040306009986 */ /* 0x0001e2000c101904 */
[----:B------:R-:W-:Y:S05]  /*64a0*/  @!P0 EXIT ;  /* 0x000000000000894d */ /* 0x000fea0003800000 */
.L_x_89:
[----:B------:R-:W-:Y:S05]  /*64b0*/  BSYNC.RECONVERGENT B0 ;  /* 0x0000000000007941 */ /* 0x000fea0003800200 */
.L_x_88:
[----:B------:R-:W1:Y:S02]  /*64c0*/  LDCU UR6, c[0x0][0x388] ;  /* 0x00007100ff0677ac */ /* 0x000e640008000800 */
[----:B-1-3--:R-:W-:-:S04]  /*64d0*/  ISETP.GE.AND P0, PT, R4, UR6, PT ;  /* 0x0000000604007c0c */ /* 0x00afc8000bf06270 */
[----:B------:R-:W-:-:S13]  /*64e0*/  ISETP.EQ.OR P0, PT, R2, RZ, P0 ;  /* 0x000000ff0200720c */ /* 0x000fda0000702670 */
[----:B------:R-:W-:Y:S05]  /*64f0*/  @P0 EXIT ;  /* 0x000000000000094d */ /* 0x000fea0003800000 */
[----:B0-----:R-:W0:Y:S01]  /*6500*/  LDC.64 R6, c[0x0][0x380] ;  /* 0x0000e000ff067b82 */ /* 0x001e220000000a00 */
[----:B------:R-:W-:-:S04]  /*6510*/  IMAD.SHL.U32 R27, R27, 0x4, RZ ;  /* 0x000000041b1b7824 */ /* 0x000fc800078e00ff */
[----:B0-----:R-:W-:-:S05]  /*6520*/  IMAD.WIDE R6, R27, 0x4, R6 ;  /* 0x000000041b067825 */ /* 0x001fca00078e0206 */
[----:B------:R-:W-:Y:S04]  /*6530*/  STG.E desc[UR4][R6.64], R4 ;  /* 0x0000000406007986 */ /* 0x000fe8000c101904 */
[----:B------:R-:W-:Y:S01]  /*6540*/  STG.E desc[UR4][R6.64+0x4], R3 ;  /* 0x0000040306007986 */ /* 0x000fe2000c101904 */
[----:B------:R-:W-:Y:S05]  /*6550*/  EXIT ;  /* 0x000000000000794d */ /* 0x000fea0003800000 */
.L_x_118:
[----:B------:R-:W0:Y:S01]  /*6560*/  LDC.64 R8, c[0x4][RZ] ;  /* 0x01000000ff087b82 */ /* 0x000e220000000a00 */
[----:B------:R-:W-:Y:S01]  /*6570*/  BSSY.RECONVERGENT B1, `(.L_x_97) ;  /* 0x0000077000017945 */ /* 0x000fe20003800200 */
[----:B------:R-:W-:-:S07]  /*6580*/  IMAD.MOV.U32 R5, RZ, RZ, RZ ;  /* 0x000000ffff057224 */ /* 0x000fce00078e00ff */
.L_x_99:
        /* <DEDUP_REMOVED lines=117> */
.L_x_98:
[----:B------:R-:W-:Y:S05]  /*6ce0*/  BSYNC.RECONVERGENT B1 ;  /* 0x0000000000017941 */ /* 0x000fea0003800200 */
.L_x_97:
[----:B------:R-:W0:Y:S01]  /*6cf0*/  LDC.64 R8, c[0x4][RZ] ;  /* 0x01000000ff087b82 */ /* 0x000e220000000a00 */
[----:B------:R-:W-:Y:S01]  /*6d00*/  BSSY.RECONVERGENT B1, `(.L_x_100) ;  /* 0x0000077000017945 */ /* 0x000fe20003800200 */
[----:B------:R-:W-:-:S07]  /*6d10*/  IMAD.MOV.U32 R5, RZ, RZ, RZ ;  /* 0x000000ffff057224 */ /* 0x000fce00078e00ff */
.L_x_102:
        /* <DEDUP_REMOVED lines=117> */
.L_x_101:
[----:B------:R-:W-:Y:S05]  /*7470*/  BSYNC.RECONVERGENT B1 ;  /* 0x0000000000017941 */ /* 0x000fea0003800200 */
.L_x_100:
[----:B------:R-:W0:Y:S01]  /*7480*/  LDC.64 R8, c[0x4][RZ] ;  /* 0x01000000ff087b82 */ /* 0x000e220000000a00 */
[----:B------:R-:W-:Y:S01]  /*7490*/  BSSY.RECONVERGENT B1, `(.L_x_103) ;  /* 0x0000077000017945 */ /* 0x000fe20003800200 */
[----:B------:R-:W-:-:S07]  /*74a0*/  IMAD.MOV.U32 R5, RZ, RZ, RZ ;  /* 0x000000ffff057224 */ /* 0x000fce00078e00ff */
.L_x_105:
        /* <DEDUP_REMOVED lines=117> */
.L_x_104:
[----:B------:R-:W-:Y:S05]  /*7c00*/  BSYNC.RECONVERGENT B1 ;  /* 0x0000000000017941 */ /* 0x000fea0003800200 */
.L_x_103:
[C---:B------:R-:W-:Y:S01]  /*7c10*/  ISETP.NE.AND P3, PT, R3.reuse, R2, PT ;  /* 0x000000020300720c */ /* 0x040fe20003f65270 */
[----:B------:R-:W1:Y:S03]  /*7c20*/  LDCU UR6, c[0x0][0x388] ;  /* 0x00007100ff0677ac */ /* 0x000e660008000800 */
[----:B------:R-:W-:-:S04]  /*7c30*/  ISETP.NE.AND P3, PT, R3, R0, P3 ;  /* 0x000000000300720c */ /* 0x000fc80001f65270 */
[----:B------:R-:W-:-:S04]  /*7c40*/  ISETP.NE.AND P3, PT, R0, R2, P3 ;  /* 0x000000020000720c */ /* 0x000fc80001f65270 */
[----:B------:R-:W-:-:S04]  /*7c50*/  PLOP3.LUT P1, PT, P1, P3, P2, 0x80, 0x0 ;  /* 0x000000000000781c */ /* 0x000fc80000f27020 */
[----:B------:R-:W-:-:S04]  /*7c60*/  PLOP3.LUT P0, PT, P1, P0, PT, 0x80, 0x8 ;  /* 0x000000000008781c */ /* 0x000fc80000f01070 */
[----:B-1-3--:R-:W-:-:S13]  /*7c70*/  ISETP.LT.AND P0, PT, R4, UR6, P0 ;  /* 0x0000000604007c0c */ /* 0x00afda0008701270 */
[----:B------:R-:W-:Y:S05]  /*7c80*/  @!P0 EXIT ;  /* 0x000000000000894d */ /* 0x000fea0003800000 */
[----:B------:R-:W0:Y:S01]  /*7c90*/  LDC.64 R6, c[0x0][0x380] ;  /* 0x0000e000ff067b82 */ /* 0x000e220000000a00 */
[----:B------:R-:W-:-:S04]  /*7ca0*/  IMAD.SHL.U32 R27, R27, 0x4, RZ ;  /* 0x000000041b1b7824 */ /* 0x000fc800078e00ff */
[----:B0-----:R-:W-:-:S05]  /*7cb0*/  IMAD.WIDE R6, R27, 0x4, R6 ;  /* 0x000000041b067825 */ /* 0x001fca00078e0206 */
[----:B------:R-:W-:Y:S04]  /*7cc0*/  STG.E desc[UR4][R6.64], R4 ;  /* 0x0000000406007986 */ /* 0x000fe8000c101904 */
[----:B------:R-:W-:Y:S04]  /*7cd0*/  STG.E desc[UR4][R6.64+0x4], R3 ;  /* 0x0000040306007986 */ /* 0x000fe8000c101904 */
[----:B------:R-:W-:Y:S04]  /*7ce0*/  STG.E desc[UR4][R6.64+0x8], R0 ;  /* 0x0000080006007986 */ /* 0x000fe8000c101904 */
[----:B------:R-:W-:Y:S01]  /*7cf0*/  STG.E desc[UR4][R6.64+0xc], R2 ;  /* 0x00000c0206007986 */ /* 0x000fe2000c101904 */
[----:B------:R-:W-:Y:S05]  /*7d00*/  EXIT ;  /* 0x000000000000794d */ /* 0x000fea0003800000 */
        .weak           $__internal_0_$__cuda_sm20_div_rn_f64_full
        .type           $__internal_0_$__cuda_sm20_div_rn_f64_full,@function
        .size           $__internal_0_$__cuda_sm20_div_rn_f64_full,($__internal_1_$__cuda_sm20_rcp_rn_f32_slowpath - $__internal_0_$__cuda_sm20_div_rn_f64_full)
$__internal_0_$__cuda_sm20_div_rn_f64_full:
[C---:B------:R-:W-:Y:S01]  /*7d10*/  FSETP.GEU.AND P1, PT, |R5|.reuse, 1.469367938527859385e-39, PT ;  /* 0x001000000500780b */ /* 0x040fe20003f2e200 */
[----:B------:R-:W-:Y:S01]  /*7d20*/  IMAD.MOV.U32 R9, RZ, RZ, R5 ;  /* 0x000000ffff097224 */ /* 0x000fe200078e0005 */
[----:B------:R-:W-:Y:S01]  /*7d30*/  LOP3.LUT R10, R5, 0x800fffff, RZ, 0xc0, !PT ;  /* 0x800fffff050a7812 */ /* 0x000fe200078ec0ff */
[----:B------:R-:W-:Y:S01]  /*7d40*/  IMAD.MOV.U32 R18, RZ, RZ, 0x1 ;  /* 0x00000001ff127424 */ /* 0x000fe200078e00ff */
[C---:B------:R-:W-:Y:S01]  /*7d50*/  FSETP.GEU.AND P3, PT, |R7|.reuse, 1.469367938527859385e-39, PT ;  /* 0x001000000700780b */ /* 0x040fe20003f6e200 */
[----:B------:R-:W-:Y:S01]  /*7d60*/  BSSY.RECONVERGENT B1, `(.L_x_106) ;  /* 0x0000053000017945 */ /* 0x000fe20003800200 */
[----:B------:R-:W-:Y:S01]  /*7d70*/  LOP3.LUT R11, R10, 0x3ff00000, RZ, 0xfc, !PT ;  /* 0x3ff000000a0b7812 */ /* 0x000fe200078efcff */
[----:B------:R-:W-:Y:S01]  /*7d80*/  IMAD.MOV.U32 R10, RZ, RZ, R8 ;  /* 0x000000ffff0a7224 */ /* 0x000fe200078e0008 */
[----:B------:R-:W-:Y:S02]  /*7d90*/  LOP3.LUT R3, R7, 0x7ff00000, RZ, 0xc0, !PT ;  /* 0x7ff0000007037812 */ /* 0x000fe400078ec0ff */
[----:B------:R-:W-:Y:S01]  /*7da0*/  LOP3.LUT R26, R5, 0x7ff00000, RZ, 0xc0, !PT ;  /* 0x7ff00000051a7812 */ /* 0x000fe200078ec0ff */
[----:B------:R-:W-:-:S02]  /*7db0*/  IMAD.MOV.U32 R5, RZ, RZ, 0x1ca00000 ;  /* 0x1ca00000ff057424 */ /* 0x000fc400078e00ff */
[----:B------:R-:W-:Y:S01]  /*7dc0*/  @!P1 DMUL R10, R8, 8.98846567431157953865e+307 ;  /* 0x7fe00000080a9828 */ /* 0x000fe20000000000 */
[----:B------:R-:W-:-:S03]  /*7dd0*/  ISETP.GE.U32.AND P2, PT, R3, R26, PT ;  /* 0x0000001a0300720c */ /* 0x000fc60003f46070 */
[----:B------:R-:W-:Y:S02]  /*7de0*/  @!P3 LOP3.LUT R20, R9, 0x7ff00000, RZ, 0xc0, !PT ;  /* 0x7ff000000914b812 */ /* 0x000fe400078ec0ff */
[----:B------:R-:W0:Y:S02]  /*7df0*/  MUFU.RCP64H R19, R11 ;  /* 0x0000000b00137308 */ /* 0x000e240000001800 */
[----:B------:R-:W-:Y:S02]  /*7e00*/  @!P3 ISETP.GE.U32.AND P4, PT, R3, R20, PT ;  /* 0x000000140300b20c */ /* 0x000fe40003f86070 */
[----:B------:R-:W-:Y:S02]  /*7e10*/  @!P1 LOP3.LUT R26, R11, 0x7ff00000, RZ, 0xc0, !PT ;  /* 0x7ff000000b1a9812 */ /* 0x000fe400078ec0ff */
[----:B------:R-:W-:-:S04]  /*7e20*/  @!P3 SEL R21, R5, 0x63400000, !P4 ;  /* 0x634000000515b807 */ /* 0x000fc80006000000 */
[----:B------:R-:W-:-:S04]  /*7e30*/  @!P3 LOP3.LUT R24, R21, 0x80000000, R7, 0xf8, !PT ;  /* 0x800000001518b812 */ /* 0x000fc800078ef807 */
[----:B------:R-:W-:Y:S01]  /*7e40*/  @!P3 LOP3.LUT R25, R24, 0x100000, RZ, 0xfc, !PT ;  /* 0x001000001819b812 */ /* 0x000fe200078efcff */
[----:B------:R-:W-:Y:S01]  /*7e50*/  @!P3 IMAD.MOV.U32 R24, RZ, RZ, RZ ;  /* 0x000000ffff18b224 */ /* 0x000fe200078e00ff */
[----:B0-----:R-:W-:-:S08]  /*7e60*/  DFMA R22, R18, -R10, 1 ;  /* 0x3ff000001216742b */ /* 0x001fd0000000080a */
[----:B------:R-:W-:-:S08]  /*7e70*/  DFMA R22, R22, R22, R22 ;  /* 0x000000161616722b */ /* 0x000fd00000000016 */
[----:B------:R-:W-:Y:S01]  /*7e80*/  DFMA R22, R18, R22, R18 ;  /* 0x000000161216722b */ /* 0x000fe20000000012 */
[----:B------:R-:W-:Y:S01]  /*7e90*/  SEL R19, R5, 0x63400000, !P2 ;  /* 0x6340000005137807 */ /* 0x000fe20005000000 */
[----:B------:R-:W-:-:S03]  /*7ea0*/  IMAD.MOV.U32 R18, RZ, RZ, R6 ;  /* 0x000000ffff127224 */ /* 0x000fc600078e0006 */
[----:B------:R-:W-:-:S03]  /*7eb0*/  LOP3.LUT R19, R19, 0x800fffff, R7, 0xf8, !PT ;  /* 0x800fffff13137812 */ /* 0x000fc600078ef807 */
[----:B------:R-:W-:-:S03]  /*7ec0*/  DFMA R20, R22, -R10, 1 ;  /* 0x3ff000001614742b */ /* 0x000fc6000000080a */
[----:B------:R-:W-:-:S05]  /*7ed0*/  @!P3 DFMA R18, R18, 2, -R24 ;  /* 0x400000001212b82b */ /* 0x000fca0000000818 */
[----:B------:R-:W-:-:S08]  /*7ee0*/  DFMA R20, R22, R20, R22 ;  /* 0x000000141614722b */ /* 0x000fd00000000016 */
[----:B------:R-:W-:-:S08]  /*7ef0*/  DMUL R22, R20, R18 ;  /* 0x0000001214167228 */ /* 0x000fd00000000000 */
[----:B------:R-:W-:-:S08]  /*7f00*/  DFMA R24, R22, -R10, R18 ;  /* 0x8000000a1618722b */ /* 0x000fd00000000012 */
[----:B------:R-:W-:Y:S01]  /*7f10*/  DFMA R24, R20, R24, R22 ;  /* 0x000000181418722b */ /* 0x000fe20000000016 */
[----:B------:R-:W-:Y:S01]  /*7f20*/  IMAD.MOV.U32 R22, RZ, RZ, R3 ;  /* 0x000000ffff167224 */ /* 0x000fe200078e0003 */
[----:B------:R-:W-:-:S05]  /*7f30*/  @!P3 LOP3.LUT R22, R19, 0x7ff00000, RZ, 0xc0, !PT ;  /* 0x7ff000001316b812 */ /* 0x000fca00078ec0ff */
[----:B------:R-:W-:-:S05]  /*7f40*/  VIADD R20, R22, 0xffffffff ;  /* 0xffffffff16147836 */ /* 0x000fca0000000000 */
[----:B------:R-:W-:Y:S01]  /*7f50*/  ISETP.GT.U32.AND P1, PT, R20, 0x7feffffe, PT ;  /* 0x7feffffe1400780c */ /* 0x000fe20003f24070 */
[----:B------:R-:W-:-:S05]  /*7f60*/  VIADD R20, R26, 0xffffffff ;  /* 0xffffffff1a147836 */ /* 0x000fca0000000000 */
[----:B------:R-:W-:-:S13]  /*7f70*/  ISETP.GT.U32.OR P1, PT, R20, 0x7feffffe, P1 ;  /* 0x7feffffe1400780c */ /* 0x000fda0000f24470 */
[----:B------:R-:W-:Y:S05]  /*7f80*/  @P1 BRA `(.L_x_107) ;  /* 0x00000000006c1947 */ /* 0x000fea0003800000 */
[----:B------:R-:W-:-:S04]  /*7f90*/  LOP3.LUT R20, R9, 0x7ff00000, RZ, 0xc0, !PT ;  /* 0x7ff0000009147812 */ /* 0x000fc800078ec0ff */
[CC--:B------:R-:W-:Y:S02]  /*7fa0*/  VIADDMNMX R6, R3.reuse, -R20.reuse, 0xb9600000, !PT ;  /* 0xb960000003067446 */ /* 0x0c0fe40007800914 */
[----:B------:R-:W-:Y:S02]  /*7fb0*/  ISETP.GE.U32.AND P1, PT, R3, R20, PT ;  /* 0x000000140300720c */ /* 0x000fe40003f26070 */
[----:B------:R-:W-:Y:S02]  /*7fc0*/  VIMNMX R3, PT, PT, R6, 0x46a00000, PT ;  /* 0x46a0000006037848 */ /* 0x000fe40003fe0100 */
[----:B------:R-:W-:-:S05]  /*7fd0*/  SEL R6, R5, 0x63400000, !P1 ;  /* 0x6340000005067807 */ /* 0x000fca0004800000 */
[----:B------:R-:W-:Y:S02]  /*7fe0*/  IMAD.IADD R3, R3, 0x1, -R6 ;  /* 0x0000000103037824 */ /* 0x000fe400078e0a06 */
[----:B------:R-:W-:Y:S02]  /*7ff0*/  IMAD.MOV.U32 R6, RZ, RZ, RZ ;  /* 0x000000ffff067224 */ /* 0x000fe400078e00ff */
[----:B------:R-:W-:-:S06]  /*8000*/  VIADD R7, R3, 0x7fe00000 ;  /* 0x7fe0000003077836 */ /* 0x000fcc0000000000 */
[----:B------:R-:W-:-:S10]  /*8010*/  DMUL R20, R24, R6 ;  /* 0x0000000618147228 */ /* 0x000fd40000000000 */
[----:B------:R-:W-:-:S13]  /*8020*/  FSETP.GTU.AND P1, PT, |R21|, 1.469367938527859385e-39, PT ;  /* 0x001000001500780b */ /* 0x000fda0003f2c200 */
[----:B------:R-:W-:Y:S05]  /*8030*/  @P1 BRA `(.L_x_108) ;  /* 0x0000000000941947 */ /* 0x000fea0003800000 */
[----:B------:R-:W-:Y:S01]  /*8040*/  DFMA R10, R24, -R10, R18 ;  /* 0x8000000a180a722b */ /* 0x000fe20000000012 */
[----:B------:R-:W-:-:S09]  /*8050*/  IMAD.MOV.U32 R8, RZ, RZ, RZ ;  /* 0x000000ffff087224 */ /* 0x000fd200078e00ff */
[C---:B------:R-:W-:Y:S02]  /*8060*/  FSETP.NEU.AND P1, PT, R11.reuse, RZ, PT ;  /* 0x000000ff0b00720b */ /* 0x040fe40003f2d000 */
[----:B------:R-:W-:-:S04]  /*8070*/  LOP3.LUT R5, R11, 0x80000000, R9, 0x48, !PT ;  /* 0x800000000b057812 */ /* 0x000fc800078e4809 */
[----:B------:R-:W-:-:S07]  /*8080*/  LOP3.LUT R9, R5, R7, RZ, 0xfc, !PT ;  /* 0x0000000705097212 */ /* 0x000fce00078efcff */
[----:B------:R-:W-:Y:S05]  /*8090*/  @!P1 BRA `(.L_x_108) ;  /* 0x00000000007c9947 */ /* 0x000fea0003800000 */
[----:B------:R-:W-:Y:S01]  /*80a0*/  IMAD.MOV R7, RZ, RZ, -R3 ;  /* 0x000000ffff077224 */ /* 0x000fe200078e0a03 */
[----:B------:R-:W-:Y:S01]  /*80b0*/  DMUL.RP R8, R24, R8 ;  /* 0x0000000818087228 */ /* 0x000fe20000008000 */
[----:B------:R-:W-:Y:S01]  /*80c0*/  IMAD.MOV.U32 R6, RZ, RZ, RZ ;  /* 0x000000ffff067224 */ /* 0x000fe200078e00ff */
[----:B------:R-:W-:-:S05]  /*80d0*/  IADD3 R3, PT, PT, -R3, -0x43300000, RZ ;  /* 0xbcd0000003037810 */ /* 0x000fca0007ffe1ff */
[----:B------:R-:W-:-:S03]  /*80e0*/  DFMA R6, R20, -R6, R24 ;  /* 0x800000061406722b */ /* 0x000fc60000000018 */
[----:B------:R-:W-:-:S07]  /*80f0*/  LOP3.LUT R5, R9, R5, RZ, 0x3c, !PT ;  /* 0x0000000509057212 */ /* 0x000fce00078e3cff */
[----:B------:R-:W-:-:S04]  /*8100*/  FSETP.NEU.AND P1, PT, |R7|, R3, PT ;  /* 0x000000030700720b */ /* 0x000fc80003f2d200 */
[----:B------:R-:W-:Y:S02]  /*8110*/  FSEL R20, R8, R20, !P1 ;  /* 0x0000001408147208 */ /* 0x000fe40004800000 */
[----:B------:R-:W-:Y:S01]  /*8120*/  FSEL R21, R5, R21, !P1 ;  /* 0x0000001505157208 */ /* 0x000fe20004800000 */
[----:B------:R-:W-:Y:S06]  /*8130*/  BRA `(.L_x_108) ;  /* 0x0000000000547947 */ /* 0x000fec0003800000 */
.L_x_107:
[----:B------:R-:W-:-:S14]  /*8140*/  DSETP.NAN.AND P1, PT, R6, R6, PT ;  /* 0x000000060600722a */ /* 0x000fdc0003f28000 */
[----:B------:R-:W-:Y:S05]  /*8150*/  @P1 BRA `(.L_x_109) ;  /* 0x0000000000441947 */ /* 0x000fea0003800000 */
[----:B------:R-:W-:-:S14]  /*8160*/  DSETP.NAN.AND P1, PT, R8, R8, PT ;  /* 0x000000080800722a */ /* 0x000fdc0003f28000 */
[----:B------:R-:W-:Y:S05]  /*8170*/  @P1 BRA `(.L_x_110) ;  /* 0x0000000000301947 */ /* 0x000fea0003800000 */
[----:B------:R-:W-:Y:S01]  /*8180*/  ISETP.NE.AND P1, PT, R22, R26, PT ;  /* 0x0000001a1600720c */ /* 0x000fe20003f25270 */
[----:B------:R-:W-:Y:S02]  /*8190*/  IMAD.MOV.U32 R20, RZ, RZ, 0x0 ;  /* 0x00000000ff147424 */ /* 0x000fe400078e00ff */
[----:B------:R-:W-:-:S10]  /*81a0*/  IMAD.MOV.U32 R21, RZ, RZ, -0x80000 ;  /* 0xfff80000ff157424 */ /* 0x000fd400078e00ff */
[----:B------:R-:W-:Y:S05]  /*81b0*/  @!P1 BRA `(.L_x_108) ;  /* 0x0000000000349947 */ /* 0x000fea0003800000 */
[----:B------:R-:W-:Y:S02]  /*81c0*/  ISETP.NE.AND P1, PT, R22, 0x7ff00000, PT ;  /* 0x7ff000001600780c */ /* 0x000fe40003f25270 */
[----:B------:R-:W-:Y:S02]  /*81d0*/  LOP3.LUT R21, R7, 0x80000000, R9, 0x48, !PT ;  /* 0x8000000007157812 */ /* 0x000fe400078e4809 */
[----:B------:R-:W-:-:S13]  /*81e0*/  ISETP.EQ.OR P1, PT, R26, RZ, !P1 ;  /* 0x000000ff1a00720c */ /* 0x000fda0004f22670 */
[----:B------:R-:W-:Y:S01]  /*81f0*/  @P1 LOP3.LUT R3, R21, 0x7ff00000, RZ, 0xfc, !PT ;  /* 0x7ff0000015031812 */ /* 0x000fe200078efcff */
[----:B------:R-:W-:Y:S02]  /*8200*/  @!P1 IMAD.MOV.U32 R20, RZ, RZ, RZ ;  /* 0x000000ffff149224 */ /* 0x000fe400078e00ff */
[----:B------:R-:W-:Y:S02]  /*8210*/  @P1 IMAD.MOV.U32 R20, RZ, RZ, RZ ;  /* 0x000000ffff141224 */ /* 0x000fe400078e00ff */
[----:B------:R-:W-:Y:S01]  /*8220*/  @P1 IMAD.MOV.U32 R21, RZ, RZ, R3 ;  /* 0x000000ffff151224 */ /* 0x000fe200078e0003 */
[----:B------:R-:W-:Y:S06]  /*8230*/  BRA `(.L_x_108) ;  /* 0x0000000000147947 */ /* 0x000fec0003800000 */
.L_x_110:
[----:B------:R-:W-:Y:S01]  /*8240*/  LOP3.LUT R21, R9, 0x80000, RZ, 0xfc, !PT ;  /* 0x0008000009157812 */ /* 0x000fe200078efcff */
[----:B------:R-:W-:Y:S01]  /*8250*/  IMAD.MOV.U32 R20, RZ, RZ, R8 ;  /* 0x000000ffff147224 */ /* 0x000fe200078e0008 */
[----:B------:R-:W-:Y:S06]  /*8260*/  BRA `(.L_x_108) ;  /* 0x0000000000087947 */ /* 0x000fec0003800000 */
.L_x_109:
[----:B------:R-:W-:Y:S01]  /*8270*/  LOP3.LUT R21, R7, 0x80000, RZ, 0xfc, !PT ;  /* 0x0008000007157812 */ /* 0x000fe200078efcff */
[----:B------:R-:W-:-:S07]  /*8280*/  IMAD.MOV.U32 R20, RZ, RZ, R6 ;  /* 0x000000ffff147224 */ /* 0x000fce00078e0006 */
.L_x_108:
[----:B------:R-:W-:Y:S05]  /*8290*/  BSYNC.RECONVERGENT B1 ;  /* 0x0000000000017941 */ /* 0x000fea0003800200 */
.L_x_106:
[----:B------:R-:W-:Y:S02]  /*82a0*/  IMAD.MOV.U32 R5, RZ, RZ, 0x0 ;  /* 0x00000000ff057424 */ /* 0x000fe400078e00ff */
[----:B------:R-:W-:Y:S02]  /*82b0*/  IMAD.MOV.U32 R6, RZ, RZ, R20 ;  /* 0x000000ffff067224 */ /* 0x000fe400078e0014 */
[----:B------:R-:W-:Y:S01]  /*82c0*/  IMAD.MOV.U32 R7, RZ, RZ, R21 ;  /* 0x000000ffff077224 */ /* 0x000fe200078e0015 */
[----:B------:R-:W-:Y:S06]  /*82d0*/  RET.REL.NODEC R4 `(_Z10SearchCudaPiiiii) ;  /* 0xffffff7c04487950 */ /* 0x000fec0003c3ffff */
        .weak           $__internal_1_$__cuda_sm20_rcp_rn_f32_slowpath
        .type           $__internal_1_$__cuda_sm20_rcp_rn_f32_slowpath,@function
        .size           $__internal_1_$__cuda_sm20_rcp_rn_f32_slowpath,($_Z10SearchCudaPiiiii$__internal_accurate_pow - $__internal_1_$__cuda_sm20_rcp_rn_f32_slowpath)
$__internal_1_$__cuda_sm20_rcp_rn_f32_slowpath:
[----:B------:R-:W-:-:S05]  /*82e0*/  IMAD.SHL.U32 R5, R0, 0x2, RZ ;  /* 0x0000000200057824 */ /* 0x000fca00078e00ff */
[----:B------:R-:W-:-:S04]  /*82f0*/  SHF.R.U32.HI R10, RZ, 0x18, R5 ;  /* 0x00000018ff0a7819 */ /* 0x000fc80000011605 */
[----:B------:R-:W-:-:S13]  /*8300*/  ISETP.NE.U32.AND P1, PT, R10, RZ, PT ;  /* 0x000000ff0a00720c */ /* 0x000fda0003f25070 */
[----:B------:R-:W-:Y:S05]  /*8310*/  @P1 BRA `(.L_x_111) ;  /* 0x00000000002c1947 */ /* 0x000fea0003800000 */
[----:B------:R-:W-:-:S05]  /*8320*/  IMAD.SHL.U32 R5, R0, 0x2, RZ ;  /* 0x0000000200057824 */ /* 0x000fca00078e00ff */
[----:B------:R-:W-:-:S13]  /*8330*/  ISETP.NE.AND P1, PT, R5, RZ, PT ;  /* 0x000000ff0500720c */ /* 0x000fda0003f25270 */
[----:B------:R2:W3:Y:S01]  /*8340*/  @!P1 MUFU.RCP R5, R0 ;  /* 0x0000000000059308 */ /* 0x0004e20000001000 */
[----:B------:R-:W-:Y:S05]  /*8350*/  @!P1 BRA `(.L_x_112) ;  /* 0x0000000000a49947 */ /* 0x000fea0003800000 */
[----:B------:R-:W-:-:S04]  /*8360*/  FFMA R6, R0, 1.84467440737095516160e+19, RZ ;  /* 0x5f80000000067823 */ /* 0x000fc800000000ff */
[----:B---3--:R-:W2:Y:S02]  /*8370*/  MUFU.RCP R5, R6 ;  /* 0x0000000600057308 */ /* 0x008ea40000001000 */
[----:B--2---:R-:W-:-:S04]  /*8380*/  FFMA R0, R6, R5, -1 ;  /* 0xbf80000006007423 */ /* 0x004fc80000000005 */
[----:B------:R-:W-:-:S04]  /*8390*/  FADD.FTZ R0, -R0, -RZ ;  /* 0x800000ff00007221 */ /* 0x000fc80000010100 */
[----:B------:R-:W-:-:S04]  /*83a0*/  FFMA R0, R5, R0, R5 ;  /* 0x0000000005007223 */ /* 0x000fc80000000005 */
[----:B------:R-:W-:Y:S01]  /*83b0*/  FFMA R5, R0, 1.84467440737095516160e+19, RZ ;  /* 0x5f80000000057823 */ /* 0x000fe200000000ff */
[----:B------:R-:W-:Y:S06]  /*83c0*/  BRA `(.L_x_112) ;  /* 0x0000000000887947 */ /* 0x000fec0003800000 */
.L_x_111:
[----:B------:R-:W-:-:S05]  /*83d0*/  VIADD R12, R10, 0xffffff03 ;  /* 0xffffff030a0c7836 */ /* 0x000fca0000000000 */
[----:B------:R-:W-:-:S13]  /*83e0*/  ISETP.GT.U32.AND P1, PT, R12, 0x1, PT ;  /* 0x000000010c00780c */ /* 0x000fda0003f24070 */
[----:B------:R-:W-:Y:S05]  /*83f0*/  @P1 BRA `(.L_x_113) ;  /* 0x0000000000781947 */ /* 0x000fea0003800000 */
[----:B------:R-:W-:Y:S01]  /*8400*/  LOP3.LUT R5, R0, 0x7fffff, RZ, 0xc0, !PT ;  /* 0x007fffff00057812 */ /* 0x000fe200078ec0ff */
[----:B------:R-:W-:-:S03]  /*8410*/  IMAD.MOV.U32 R9, RZ, RZ, 0x3 ;  /* 0x00000003ff097424 */ /* 0x000fc600078e00ff */
[----:B------:R-:W-:Y:S02]  /*8420*/  LOP3.LUT R5, R5, 0x3f800000, RZ, 0xfc, !PT ;  /* 0x3f80000005057812 */ /* 0x000fe400078efcff */
[----:B------:R-:W-:Y:S02]  /*8430*/  SHF.L.U32 R9, R9, R12, RZ ;  /* 0x0000000c09097219 */ /* 0x000fe400000006ff */
[----:B------:R-:W0:Y:S02]  /*8440*/  MUFU.RCP R6, R5 ;  /* 0x0000000500067308 */ /* 0x000e240000001000 */
[----:B0-----:R-:W-:-:S04]  /*8450*/  FFMA R7, R5, R6, -1 ;  /* 0xbf80000005077423 */ /* 0x001fc80000000006 */
[----:B------:R-:W-:-:S04]  /*8460*/  FADD.FTZ R7, -R7, -RZ ;  /* 0x800000ff07077221 */ /* 0x000fc80000010100 */
[CCC-:B------:R-:W-:Y:S01]  /*8470*/  FFMA.RM R8, R6.reuse, R7.reuse, R6.reuse ;  /* 0x0000000706087223 */ /* 0x1c0fe20000004006 */
[----:B------:R-:W-:-:S04]  /*8480*/  FFMA.RP R7, R6, R7, R6 ;  /* 0x0000000706077223 */ /* 0x000fc80000008006 */
[C---:B------:R-:W-:Y:S02]  /*8490*/  LOP3.LUT R6, R8.reuse, 0x7fffff, RZ, 0xc0, !PT ;  /* 0x007fffff08067812 */ /* 0x040fe400078ec0ff */
[----:B------:R-:W-:Y:S02]  /*84a0*/  FSETP.NEU.FTZ.AND P1, PT, R8, R7, PT ;  /* 0x000000070800720b */ /* 0x000fe40003f3d000 */
[----:B------:R-:W-:Y:S02]  /*84b0*/  LOP3.LUT R6, R6, 0x800000, RZ, 0xfc, !PT ;  /* 0x0080000006067812 */ /* 0x000fe400078efcff */
[----:B------:R-:W-:Y:S02]  /*84c0*/  SEL R7, RZ, 0xffffffff, !P1 ;  /* 0xffffffffff077807 */ /* 0x000fe40004800000 */
[----:B------:R-:W-:-:S03]  /*84d0*/  LOP3.LUT R9, R9, R6, RZ, 0xc0, !PT ;  /* 0x0000000609097212 */ /* 0x000fc600078ec0ff */
[----:B------:R-:W-:Y:S01]  /*84e0*/  IMAD.MOV R7, RZ, RZ, -R7 ;  /* 0x000000ffff077224 */ /* 0x000fe200078e0a07 */
[----:B------:R-:W-:-:S04]  /*84f0*/  SHF.R.U32.HI R9, RZ, R12, R9 ;  /* 0x0000000cff097219 */ /* 0x000fc80000011609 */
[----:B------:R-:W-:Y:S02]  /*8500*/  LOP3.LUT P2, RZ, R7, R12, R6, 0xf8, !PT ;  /* 0x0000000c07ff7212 */ /* 0x000fe4000784f806 */
[C---:B------:R-:W-:Y:S02]  /*8510*/  LOP3.LUT P1, RZ, R9.reuse, 0x1, RZ, 0xc0, !PT ;  /* 0x0000000109ff7812 */ /* 0x040fe4000782c0ff */
[----:B------:R-:W-:-:S04]  /*8520*/  LOP3.LUT P3, RZ, R9, 0x2, RZ, 0xc0, !PT ;  /* 0x0000000209ff7812 */ /* 0x000fc8000786c0ff */
[----:B------:R-:W-:Y:S02]  /*8530*/  PLOP3.LUT P1, PT, P1, P2, P3, 0xe0, 0x0 ;  /* 0x000000000000781c */ /* 0x000fe40000f25c30 */
[----:B------:R-:W-:Y:S02]  /*8540*/  LOP3.LUT P2, RZ, R0, 0x7fffff, RZ, 0xc0, !PT ;  /* 0x007fffff00ff7812 */ /* 0x000fe4000784c0ff */
[----:B------:R-:W-:-:S05]  /*8550*/  SEL R5, RZ, 0x1, !P1 ;  /* 0x00000001ff057807 */ /* 0x000fca0004800000 */
[----:B------:R-:W-:-:S05]  /*8560*/  IMAD.MOV R5, RZ, RZ, -R5 ;  /* 0x000000ffff057224 */ /* 0x000fca00078e0a05 */
[----:B------:R-:W-:Y:S01]  /*8570*/  ISETP.GE.AND P1, PT, R5, RZ, PT ;  /* 0x000000ff0500720c */ /* 0x000fe20003f26270 */
[----:B------:R-:W-:-:S05]  /*8580*/  VIADD R5, R10, 0xffffff04 ;  /* 0xffffff040a057836 */ /* 0x000fca0000000000 */
[----:B------:R-:W-:-:S07]  /*8590*/  SHF.R.U32.HI R5, RZ, R5, R6 ;  /* 0x00000005ff057219 */ /* 0x000fce0000011606 */
[----:B------:R-:W-:-:S04]  /*85a0*/  @!P1 VIADD R5, R5, 0x1 ;  /* 0x0000000105059836 */ /* 0x000fc80000000000 */
[----:B------:R-:W-:-:S05]  /*85b0*/  @!P2 IMAD.SHL.U32 R5, R5, 0x2, RZ ;  /* 0x000000020505a824 */ /* 0x000fca00078e00ff */
[----:B------:R-:W-:Y:S01]  /*85c0*/  LOP3.LUT R5, R5, 0x80000000, R0, 0xf8, !PT ;  /* 0x8000000005057812 */ /* 0x000fe200078ef800 */
[----:B------:R-:W-:Y:S06]  /*85d0*/  BRA `(.L_x_112) ;  /* 0x0000000000047947 */ /* 0x000fec0003800000 */
.L_x_113:
[----:B------:R0:W1:Y:S02]  /*85e0*/  MUFU.RCP R5, R0 ;  /* 0x0000000000057308 */ /* 0x0000640000001000 */
.L_x_112:
[----:B0123--:R-:W-:Y:S02]  /*85f0*/  IMAD.MOV.U32 R0, RZ, RZ, R5 ;  /* 0x000000ffff007224 */ /* 0x00ffe400078e0005 */
[----:B------:R-:W-:-:S04]  /*8600*/  IMAD.MOV.U32 R5, RZ, RZ, 0x0 ;  /* 0x00000000ff057424 */ /* 0x000fc800078e00ff */
[----:B------:R-:W-:Y:S05]  /*8610*/  RET.REL.NODEC R4 `(_Z10SearchCudaPiiiii) ;  /* 0xffffff7804787950 */ /* 0x000fea0003c3ffff */
        .type           $_Z10SearchCudaPiiiii$__internal_accurate_pow,@function
        .size           $_Z10SearchCudaPiiiii$__internal_accurate_pow,(.L_x_122 - $_Z10SearchCudaPiiiii$__internal_accurate_pow)
$_Z10SearchCudaPiiiii$__internal_accurate_pow:
[----:B------:R-:W-:Y:S01]  /*8620*/  ISETP.GT.U32.AND P1, PT, R21, 0xfffff, PT ;  /* 0x000fffff1500780c */ /* 0x000fe20003f24070 */
[----:B------:R-:W-:Y:S01]  /*8630*/  IMAD.MOV.U32 R10, RZ, RZ, R21 ;  /* 0x000000ffff0a7224 */ /* 0x000fe200078e0015 */
[----:B------:R-:W-:Y:S01]  /*8640*/  UMOV UR12, 0x7d2cafe2 ;  /* 0x7d2cafe2000c7882 */ /* 0x000fe20000000000 */
[----:B------:R-:W-:Y:S01]  /*8650*/  IMAD.MOV.U32 R12, RZ, RZ, R20 ;  /* 0x000000ffff0c7224 */ /* 0x000fe200078e0014 */
[----:B------:R-:W-:Y:S01]  /*8660*/  UMOV UR13, 0x3eb0f5ff ;  /* 0x3eb0f5ff000d7882 */ /* 0x000fe20000000000 */
[----:B------:R-:W-:Y:S01]  /*8670*/  IMAD.MOV.U32 R14, RZ, RZ, 0x41ad3b5a ;  /* 0x41ad3b5aff0e7424 */ /* 0x000fe200078e00ff */
[----:B------:R-:W-:Y:S01]  /*8680*/  UMOV UR14, 0x3b39803f ;  /* 0x3b39803f000e7882 */ /* 0x000fe20000000000 */
[----:B------:R-:W-:Y:S01]  /*8690*/  IMAD.MOV.U32 R15, RZ, RZ, 0x3ed0f5d2 ;  /* 0x3ed0f5d2ff0f7424 */ /* 0x000fe200078e00ff */
[----:B------:R-:W-:Y:S01]  /*86a0*/  UMOV UR15, 0x3c7abc9e ;  /* 0x3c7abc9e000f7882 */ /* 0x000fe20000000000 */
[----:B------:R-:W-:Y:S02]  /*86b0*/  USHF.L.U32 UR10, UR7, 0x1, URZ ;  /* 0x00000001070a7899 */ /* 0x000fe400080006ff */
[----:B------:R-:W-:-:S02]  /*86c0*/  ULOP3.LUT UR8, UR7, 0xff0fffff, URZ, 0xc0, !UPT ;  /* 0xff0fffff07087892 */ /* 0x000fc4000f8ec0ff */
[----:B------:R-:W-:Y:S01]  /*86d0*/  @!P1 DMUL R8, R20, 1.80143985094819840000e+16 ;  /* 0x4350000014089828 */ /* 0x000fe20000000000 */
[----:B------:R-:W-:-:S04]  /*86e0*/  UISETP.GT.U32.AND UP1, UPT, UR10, -0x2000001, UPT ;  /* 0xfdffffff0a00788c */ /* 0x000fc8000bf24070 */
[----:B------:R-:W-:-:S05]  /*86f0*/  USEL UR7, UR8, UR7, UP1 ;  /* 0x0000000708077287 */ /* 0x000fca0008800000 */
[----:B------:R-:W-:Y:S02]  /*8700*/  @!P1 IMAD.MOV.U32 R10, RZ, RZ, R9 ;  /* 0x000000ffff0a9224 */ /* 0x000fe400078e0009 */
[----:B------:R-:W-:Y:S01]  /*8710*/  @!P1 IMAD.MOV.U32 R12, RZ, RZ, R8 ;  /* 0x000000ffff0c9224 */ /* 0x000fe200078e0008 */
[----:B------:R-:W-:Y:S02]  /*8720*/  SHF.R.U32.HI R8, RZ, 0x14, R21 ;  /* 0x00000014ff087819 */ /* 0x000fe40000011615 */
[----:B------:R-:W-:Y:S02]  /*8730*/  LOP3.LUT R10, R10, 0x800fffff, RZ, 0xc0, !PT ;  /* 0x800fffff0a0a7812 */ /* 0x000fe400078ec0ff */
[----:B------:R-:W-:Y:S02]  /*8740*/  @!P1 LEA.HI R8, R9, 0xffffffca, RZ, 0xc ;  /* 0xffffffca09089811 */ /* 0x000fe400078f60ff */
[----:B------:R-:W-:Y:S01]  /*8750*/  LOP3.LUT R13, R10, 0x3ff00000, RZ, 0xfc, !PT ;  /* 0x3ff000000a0d7812 */ /* 0x000fe200078efcff */
[----:B------:R-:W-:-:S02]  /*8760*/  IMAD.MOV.U32 R10, RZ, RZ, RZ ;  /* 0x000000ffff0a7224 */ /* 0x000fc400078e00ff */
[----:B------:R-:W-:Y:S01]  /*8770*/  VIADD R9, R8, 0xfffffc01 ;  /* 0xfffffc0108097836 */ /* 0x000fe20000000000 */
[----:B------:R-:W-:-:S13]  /*8780*/  ISETP.GE.U32.AND P2, PT, R13, 0x3ff6a09f, PT ;  /* 0x3ff6a09f0d00780c */ /* 0x000fda0003f46070 */
[----:B------:R-:W-:Y:S02]  /*8790*/  @P2 VIADD R11, R13, 0xfff00000 ;  /* 0xfff000000d0b2836 */ /* 0x000fe40000000000 */
[----:B------:R-:W-:Y:S02]  /*87a0*/  @P2 VIADD R9, R8, 0xfffffc02 ;  /* 0xfffffc0208092836 */ /* 0x000fe40000000000 */
[----:B------:R-:W-:-:S06]  /*87b0*/  @P2 IMAD.MOV.U32 R13, RZ, RZ, R11 ;  /* 0x000000ffff0d2224 */ /* 0x000fcc00078e000b */
[C---:B------:R-:W-:Y:S02]  /*87c0*/  DADD R18, R12.reuse, 1 ;  /* 0x3ff000000c127429 */ /* 0x040fe40000000000 */
[----:B------:R-:W-:-:S04]  /*87d0*/  DADD R12, R12, -1 ;  /* 0xbff000000c0c7429 */ /* 0x000fc80000000000 */
[----:B------:R-:W0:Y:S02]  /*87e0*/  MUFU.RCP64H R11, R19 ;  /* 0x00000013000b7308 */ /* 0x000e240000001800 */
[----:B0-----:R-:W-:-:S08]  /*87f0*/  DFMA R16, -R18, R10, 1 ;  /* 0x3ff000001210742b */ /* 0x001fd0000000010a */
[----:B------:R-:W-:-:S08]  /*8800*/  DFMA R16, R16, R16, R16 ;  /* 0x000000101010722b */ /* 0x000fd00000000010 */
[----:B------:R-:W-:-:S08]  /*8810*/  DFMA R16, R10, R16, R10 ;  /* 0x000000100a10722b */ /* 0x000fd0000000000a */
[----:B------:R-:W-:-:S08]  /*8820*/  DMUL R10, R12, R16 ;  /* 0x000000100c0a7228 */ /* 0x000fd00000000000 */
[----:B------:R-:W-:-:S08]  /*8830*/  DFMA R10, R12, R16, R10 ;  /* 0x000000100c0a722b */ /* 0x000fd0000000000a */
[----:B------:R-:W-:-:S08]  /*8840*/  DMUL R24, R10, R10 ;  /* 0x0000000a0a187228 */ /* 0x000fd00000000000 */
[----:B------:R-:W-:Y:S01]  /*8850*/  DFMA R14, R24, UR12, R14 ;  /* 0x0000000c180e7c2b */ /* 0x000fe2000800000e */
[----:B------:R-:W-:Y:S01]  /*8860*/  UMOV UR12, 0x75488a3f ;  /* 0x75488a3f000c7882 */ /* 0x000fe20000000000 */
[----:B------:R-:W-:-:S06]  /*8870*/  UMOV UR13, 0x3ef3b20a ;  /* 0x3ef3b20a000d7882 */ /* 0x000fcc0000000000 */
[----:B------:R-:W-:Y:S01]  /*8880*/  DFMA R22, R24, R14, UR12 ;  /* 0x0000000c18167e2b */ /* 0x000fe2000800000e */
[----:B------:R-:W-:Y:S01]  /*8890*/  UMOV UR12, 0xe4faecd5 ;  /* 0xe4faecd5000c7882 */ /* 0x000fe20000000000 */
[----:B------:R-:W-:Y:S01]  /*88a0*/  UMOV UR13, 0x3f1745cd ;  /* 0x3f1745cd000d7882 */ /* 0x000fe20000000000 */
[----:B------:R-:W-:-:S05]  /*88b0*/  DADD R14, R12, -R10 ;  /* 0x000000000c0e7229 */ /* 0x000fca000000080a */
[----:B------:R-:W-:Y:S01]  /*88c0*/  DFMA R22, R24, R22, UR12 ;  /* 0x0000000c18167e2b */ /* 0x000fe20008000016 */
[----:B------:R-:W-:Y:S01]  /*88d0*/  UMOV UR12, 0x258a578b ;  /* 0x258a578b000c7882 */ /* 0x000fe20000000000 */
[----:B------:R-:W-:Y:S01]  /*88e0*/  UMOV UR13, 0x3f3c71c7 ;  /* 0x3f3c71c7000d7882 */ /* 0x000fe20000000000 */
[----:B------:R-:W-:-:S05]  /*88f0*/  DADD R14, R14, R14 ;  /* 0x000000000e0e7229 */ /* 0x000fca000000000e */
[----:B------:R-:W-:Y:S01]  /*8900*/  DFMA R22, R24, R22, UR12 ;  /* 0x0000000c18167e2b */ /* 0x000fe20008000016 */
[----:B------:R-:W-:Y:S01]  /*8910*/  UMOV UR12, 0x9242b910 ;  /* 0x9242b910000c7882 */ /* 0x000fe20000000000 */
[----:B------:R-:W-:Y:S01]  /*8920*/  UMOV UR13, 0x3f624924 ;  /* 0x3f624924000d7882 */ /* 0x000fe20000000000 */
[----:B------:R-:W-:-:S05]  /*8930*/  DFMA R14, R12, -R10, R14 ;  /* 0x8000000a0c0e722b */ /* 0x000fca000000000e */
[----:B------:R-:W-:Y:S01]  /*8940*/  DFMA R22, R24, R22, UR12 ;  /* 0x0000000c18167e2b */ /* 0x000fe20008000016 */
[----:B------:R-:W-:Y:S01]  /*8950*/  UMOV UR12, 0x99999dfb ;  /* 0x99999dfb000c7882 */ /* 0x000fe20000000000 */
[----:B------:R-:W-:Y:S01]  /*8960*/  UMOV UR13, 0x3f899999 ;  /* 0x3f899999000d7882 */ /* 0x000fe20000000000 */
[----:B------:R-:W-:Y:S02]  /*8970*/  DMUL R14, R16, R14 ;  /* 0x0000000e100e7228 */ /* 0x000fe40000000000 */
[----:B------:R-:W-:-:S03]  /*8980*/  DMUL R16, R10, R10 ;  /* 0x0000000a0a107228 */ /* 0x000fc60000000000 */
[----:B------:R-:W-:Y:S01]  /*8990*/  DFMA R22, R24, R22, UR12 ;  /* 0x0000000c18167e2b */ /* 0x000fe20008000016 */
[----:B------:R-:W-:Y:S01]  /*89a0*/  UMOV UR12, 0x55555555 ;  /* 0x55555555000c7882 */ /* 0x000fe20000000000 */
[----:B------:R-:W-:-:S03]  /*89b0*/  UMOV UR13, 0x3fb55555 ;  /* 0x3fb55555000d7882 */ /* 0x000fc60000000000 */
[----:B------:R-:W-:-:S03]  /*89c0*/  DFMA R20, R10, R10, -R16 ;  /* 0x0000000a0a14722b */ /* 0x000fc60000000810 */
[----:B------:R-:W-:-:S08]  /*89d0*/  DFMA R12, R24, R22, UR12 ;  /* 0x0000000c180c7e2b */ /* 0x000fd00008000016 */
[----:B------:R-:W-:Y:S01]  /*89e0*/  DADD R18, -R12, UR12 ;  /* 0x0000000c0c127e29 */ /* 0x000fe20008000100 */
[----:B------:R-:W-:Y:S01]  /*89f0*/  UMOV UR12, 0xb9e7b0 ;  /* 0x00b9e7b0000c7882 */ /* 0x000fe20000000000 */
[----:B------:R-:W-:-:S06]  /*8a00*/  UMOV UR13, 0x3c46a4cb ;  /* 0x3c46a4cb000d7882 */ /* 0x000fcc0000000000 */
[----:B------:R-:W-:Y:S02]  /*8a10*/  DFMA R18, R24, R22, R18 ;  /* 0x000000161812722b */ /* 0x000fe40000000012 */
[----:B------:R-:W-:Y:S01]  /*8a20*/  DMUL R24, R10, R16 ;  /* 0x000000100a187228 */ /* 0x000fe20000000000 */
[----:B------:R-:W-:Y:S02]  /*8a30*/  VIADD R23, R15, 0x100000 ;  /* 0x001000000f177836 */ /* 0x000fe40000000000 */
[----:B------:R-:W-:-:S03]  /*8a40*/  IMAD.MOV.U32 R22, RZ, RZ, R14 ;  /* 0x000000ffff167224 */ /* 0x000fc600078e000e */
[----:B------:R-:W-:Y:S01]  /*8a50*/  DADD R18, R18, -UR12 ;  /* 0x8000000c12127e29 */ /* 0x000fe20008000000 */
[----:B------:R-:W-:Y:S01]  /*8a60*/  UMOV UR12, 0x80000000 ;  /* 0x80000000000c7882 */ /* 0x000fe20000000000 */
[----:B------:R-:W-:Y:S01]  /*8a70*/  UMOV UR13, 0x43300000 ;  /* 0x43300000000d7882 */ /* 0x000fe20000000000 */
[C---:B------:R-:W-:Y:S02]  /*8a80*/  DFMA R22, R10.reuse, R22, R20 ;  /* 0x000000160a16722b */ /* 0x040fe40000000014 */
[----:B------:R-:W-:-:S08]  /*8a90*/  DFMA R20, R10, R16, -R24 ;  /* 0x000000100a14722b */ /* 0x000fd00000000818 */
[----:B------:R-:W-:Y:S02]  /*8aa0*/  DFMA R20, R14, R16, R20 ;  /* 0x000000100e14722b */ /* 0x000fe40000000014 */
[----:B------:R-:W-:-:S06]  /*8ab0*/  DADD R16, R12, R18 ;  /* 0x000000000c107229 */ /* 0x000fcc0000000012 */
[----:B------:R-:W-:Y:S02]  /*8ac0*/  DFMA R20, R10, R22, R20 ;  /* 0x000000160a14722b */ /* 0x000fe40000000014 */
[----:B------:R-:W-:Y:S02]  /*8ad0*/  DADD R22, R12, -R16 ;  /* 0x000000000c167229 */ /* 0x000fe40000000810 */
[----:B------:R-:W-:-:S06]  /*8ae0*/  DMUL R12, R16, R24 ;  /* 0x00000018100c7228 */ /* 0x000fcc0000000000 */
[----:B------:R-:W-:Y:S02]  /*8af0*/  DADD R22, R18, R22 ;  /* 0x0000000012167229 */ /* 0x000fe40000000016 */
[----:B------:R-:W-:-:S08]  /*8b00*/  DFMA R18, R16, R24, -R12 ;  /* 0x000000181012722b */ /* 0x000fd0000000080c */
[----:B------:R-:W-:-:S08]  /*8b10*/  DFMA R18, R16, R20, R18 ;  /* 0x000000141012722b */ /* 0x000fd00000000012 */
[----:B------:R-:W-:-:S08]  /*8b20*/  DFMA R22, R22, R24, R18 ;  /* 0x000000181616722b */ /* 0x000fd00000000012 */
[----:B------:R-:W-:-:S08]  /*8b30*/  DADD R18, R12, R22 ;  /* 0x000000000c127229 */ /* 0x000fd00000000016 */
[--C-:B------:R-:W-:Y:S02]  /*8b40*/  DADD R16, R10, R18.reuse ;  /* 0x000000000a107229 */ /* 0x100fe40000000012 */
[----:B------:R-:W-:-:S06]  /*8b50*/  DADD R12, R12, -R18 ;  /* 0x000000000c0c7229 */ /* 0x000fcc0000000812 */
[----:B------:R-:W-:Y:S02]  /*8b60*/  DADD R10, R10, -R16 ;  /* 0x000000000a0a7229 */ /* 0x000fe40000000810 */
[----:B------:R-:W-:-:S06]  /*8b70*/  DADD R12, R22, R12 ;  /* 0x00000000160c7229 */ /* 0x000fcc000000000c */
[----:B------:R-:W-:-:S08]  /*8b80*/  DADD R10, R18, R10 ;  /* 0x00000000120a7229 */ /* 0x000fd0000000000a */
[----:B------:R-:W-:Y:S01]  /*8b90*/  DADD R12, R12, R10 ;  /* 0x000000000c0c7229 */ /* 0x000fe2000000000a */
[----:B------:R-:W-:Y:S01]  /*8ba0*/  LOP3.LUT R10, R9, 0x80000000, RZ, 0x3c, !PT ;  /* 0x80000000090a7812 */ /* 0x000fe200078e3cff */
[----:B------:R-:W-:-:S06]  /*8bb0*/  IMAD.MOV.U32 R11, RZ, RZ, 0x43300000 ;  /* 0x43300000ff0b7424 */ /* 0x000fcc00078e00ff */
[----:B------:R-:W-:Y:S02]  /*8bc0*/  DADD R14, R14, R12 ;  /* 0x000000000e0e7229 */ /* 0x000fe4000000000c */
[----:B------:R-:W-:Y:S01]  /*8bd0*/  DADD R10, R10, -UR12 ;  /* 0x8000000c0a0a7e29 */ /* 0x000fe20008000000 */
[----:B------:R-:W-:Y:S01]  /*8be0*/  UMOV UR12, 0xfefa39ef ;  /* 0xfefa39ef000c7882 */ /* 0x000fe20000000000 */
[----:B------:R-:W-:-:S04]  /*8bf0*/  UMOV UR13, 0x3fe62e42 ;  /* 0x3fe62e42000d7882 */ /* 0x000fc80000000000 */
[----:B------:R-:W-:-:S08]  /*8c00*/  DADD R12, R16, R14 ;  /* 0x00000000100c7229 */ /* 0x000fd0000000000e */
[--C-:B------:R-:W-:Y:S02]  /*8c10*/  DFMA R8, R10, UR12, R12.reuse ;  /* 0x0000000c0a087c2b */ /* 0x100fe4000800000c */
[----:B------:R-:W-:-:S06]  /*8c20*/  DADD R18, R16, -R12 ;  /* 0x0000000010127229 */ /* 0x000fcc000000080c */
[----:B------:R-:W-:Y:S02]  /*8c30*/  DFMA R16, R10, -UR12, R8 ;  /* 0x8000000c0a107c2b */ /* 0x000fe40008000008 */
[----:B------:R-:W-:-:S06]  /*8c40*/  DADD R18, R14, R18 ;  /* 0x000000000e127229 */ /* 0x000fcc0000000012 */
[----:B------:R-:W-:-:S08]  /*8c50*/  DADD R16, -R12, R16 ;  /* 0x000000000c107229 */ /* 0x000fd00000000110 */
[----:B------:R-:W-:-:S08]  /*8c60*/  DADD R12, R18, -R16 ;  /* 0x00000000120c7229 */ /* 0x000fd00000000810 */
[----:B------:R-:W-:-:S08]  /*8c70*/  DFMA R12, R10, UR14, R12 ;  /* 0x0000000e0a0c7c2b */ /* 0x000fd0000800000c */
[----:B------:R-:W-:-:S08]  /*8c80*/  DADD R10, R8, R12 ;  /* 0x00000000080a7229 */ /* 0x000fd0000000000c */
[----:B------:R-:W-:Y:S02]  /*8c90*/  DADD R8, R8, -R10 ;  /* 0x0000000008087229 */ /* 0x000fe4000000080a */
[----:B------:R-:W-:-:S06]  /*8ca0*/  DMUL R14, R10, UR6 ;  /* 0x000000060a0e7c28 */ /* 0x000fcc0008000000 */
[----:B------:R-:W-:Y:S02]  /*8cb0*/  DADD R8, R12, R8 ;  /* 0x000000000c087229 */ /* 0x000fe40000000008 */
[----:B------:R-:W-:Y:S01]  /*8cc0*/  DFMA R10, R10, UR6, -R14 ;  /* 0x000000060a0a7c2b */ /* 0x000fe2000800080e */
[----:B------:R-:W-:Y:S02]  /*8cd0*/  IMAD.MOV.U32 R12, RZ, RZ, 0x652b82fe ;  /* 0x652b82feff0c7424 */ /* 0x000fe400078e00ff */
[----:B------:R-:W-:-:S05]  /*8ce0*/  IMAD.MOV.U32 R13, RZ, RZ, 0x3ff71547 ;  /* 0x3ff71547ff0d7424 */ /* 0x000fca00078e00ff */
[----:B------:R-:W-:Y:S01]  /*8cf0*/  DFMA R10, R8, UR6, R10 ;  /* 0x00000006080a7c2b */ /* 0x000fe2000800000a */
[----:B------:R-:W-:Y:S01]  /*8d00*/  UMOV UR6, 0x3b39803f ;  /* 0x3b39803f00067882 */ /* 0x000fe20000000000 */
[----:B------:R-:W-:-:S06]  /*8d10*/  UMOV UR7, 0x3c7abc9e ;  /* 0x3c7abc9e00077882 */ /* 0x000fcc0000000000 */
[----:B------:R-:W-:-:S08]  /*8d20*/  DADD R16, R14, R10 ;  /* 0x000000000e107229 */ /* 0x000fd0000000000a */
[----:B------:R-:W-:Y:S02]  /*8d30*/  DFMA R12, R16, R12, 6.75539944105574400000e+15 ;  /* 0x43380000100c742b */ /* 0x000fe4000000000c */
[----:B------:R-:W-:Y:S01]  /*8d40*/  FSETP.GEU.AND P1, PT, |R17|, 4.1917929649353027344, PT ;  /* 0x4086232b1100780b */ /* 0x000fe20003f2e200 */
[----:B------:R-:W-:-:S05]  /*8d50*/  DADD R14, R14, -R16 ;  /* 0x000000000e0e7229 */ /* 0x000fca0000000810 */
[----:B------:R-:W-:-:S03]  /*8d60*/  DADD R8, R12, -6.75539944105574400000e+15 ;  /* 0xc33800000c087429 */ /* 0x000fc60000000000 */
[----:B------:R-:W-:-:S05]  /*8d70*/  DADD R10, R10, R14 ;  /* 0x000000000a0a7229 */ /* 0x000fca000000000e */
[----:B------:R-:W-:-:S08]  /*8d80*/  DFMA R18, R8, -UR12, R16 ;  /* 0x8000000c08127c2b */ /* 0x000fd00008000010 */
[----:B------:R-:W-:Y:S01]  /*8d90*/  DFMA R18, R8, -UR6, R18 ;  /* 0x8000000608127c2b */ /* 0x000fe20008000012 */
[----:B------:R-:W-:Y:S01]  /*8da0*/  UMOV UR6, 0x69ce2bdf ;  /* 0x69ce2bdf00067882 */ /* 0x000fe20000000000 */
[----:B------:R-:W-:Y:S01]  /*8db0*/  IMAD.MOV.U32 R8, RZ, RZ, -0x35dec16 ;  /* 0xfca213eaff087424 */ /* 0x000fe200078e00ff */
[----:B------:R-:W-:Y:S01]  /*8dc0*/  UMOV UR7, 0x3e5ade15 ;  /* 0x3e5ade1500077882 */ /* 0x000fe20000000000 */
[----:B------:R-:W-:-:S06]  /*8dd0*/  IMAD.MOV.U32 R9, RZ, RZ, 0x3e928af3 ;  /* 0x3e928af3ff097424 */ /* 0x000fcc00078e00ff */
[----:B------:R-:W-:Y:S01]  /*8de0*/  DFMA R8, R18, UR6, R8 ;  /* 0x0000000612087c2b */ /* 0x000fe20008000008 */
[----:B------:R-:W-:Y:S01]  /*8df0*/  UMOV UR6, 0x62401315 ;  /* 0x6240131500067882 */ /* 0x000fe20000000000 */
[----:B------:R-:W-:-:S06]  /*8e00*/  UMOV UR7, 0x3ec71dee ;  /* 0x3ec71dee00077882 */ /* 0x000fcc0000000000 */
[----:B------:R-:W-:Y:S01]  /*8e10*/  DFMA R8, R18, R8, UR6 ;  /* 0x0000000612087e2b */ /* 0x000fe20008000008 */
        /* <DEDUP_REMOVED lines=20> */
[----:B------:R-:W-:-:S08]  /*8f60*/  DFMA R8, R18, R8, UR6 ;  /* 0x0000000612087e2b */ /* 0x000fd00008000008 */
[----:B------:R-:W-:-:S08]  /*8f70*/  DFMA R8, R18, R8, 1 ;  /* 0x3ff000001208742b */ /* 0x000fd00000000008 */
[----:B------:R-:W-:-:S10]  /*8f80*/  DFMA R8, R18, R8, 1 ;  /* 0x3ff000001208742b */ /* 0x000fd40000000008 */
[----:B------:R-:W-:Y:S02]  /*8f90*/  IMAD R15, R12, 0x100000, R9 ;  /* 0x001000000c0f7824 */ /* 0x000fe400078e0209 */
[----:B------:R-:W-:Y:S01]  /*8fa0*/  IMAD.MOV.U32 R14, RZ, RZ, R8 ;  /* 0x000000ffff0e7224 */ /* 0x000fe200078e0008 */
[----:B------:R-:W-:Y:S06]  /*8fb0*/  @!P1 BRA `(.L_x_114) ;  /* 0x0000000000309947 */ /* 0x000fec0003800000 */
[----:B------:R-:W-:Y:S01]  /*8fc0*/  FSETP.GEU.AND P2, PT, |R17|, 4.2275390625, PT ;  /* 0x408748001100780b */ /* 0x000fe20003f4e200 */
[C---:B------:R-:W-:Y:S02]  /*8fd0*/  DADD R14, R16.reuse, +INF ;  /* 0x7ff00000100e7429 */ /* 0x040fe40000000000 */
[----:B------:R-:W-:-:S08]  /*8fe0*/  DSETP.GEU.AND P1, PT, R16, RZ, PT ;  /* 0x000000ff1000722a */ /* 0x000fd00003f2e000 */
[----:B------:R-:W-:Y:S02]  /*8ff0*/  FSEL R14, R14, RZ, P1 ;  /* 0x000000ff0e0e7208 */ /* 0x000fe40000800000 */
[----:B------:R-:W-:Y:S02]  /*9000*/  @!P2 LEA.HI R13, R12, R12, RZ, 0x1 ;  /* 0x0000000c0c0da211 */ /* 0x000fe400078f08ff */
[----:B------:R-:W-:Y:S02]  /*9010*/  FSEL R15, R15, RZ, P1 ;  /* 0x000000ff0f0f7208 */ /* 0x000fe40000800000 */
[----:B------:R-:W-:-:S05]  /*9020*/  @!P2 SHF.R.S32.HI R13, RZ, 0x1, R13 ;  /* 0x00000001ff0da819 */ /* 0x000fca000001140d */
[----:B------:R-:W-:Y:S02]  /*9030*/  @!P2 IMAD.IADD R12, R12, 0x1, -R13 ;  /* 0x000000010c0ca824 */ /* 0x000fe400078e0a0d */
[----:B------:R-:W-:-:S03]  /*9040*/  @!P2 IMAD R9, R13, 0x100000, R9 ;  /* 0x001000000d09a824 */ /* 0x000fc600078e0209 */
[----:B------:R-:W-:Y:S01]  /*9050*/  @!P2 LEA R13, R12, 0x3ff00000, 0x14 ;  /* 0x3ff000000c0da811 */ /* 0x000fe200078ea0ff */
[----:B------:R-:W-:-:S06]  /*9060*/  @!P2 IMAD.MOV.U32 R12, RZ, RZ, RZ ;  /* 0x000000ffff0ca224 */ /* 0x000fcc00078e00ff */
[----:B------:R-:W-:-:S11]  /*9070*/  @!P2 DMUL R14, R8, R12 ;  /* 0x0000000c080ea228 */ /* 0x000fd60000000000 */
.L_x_114:
[----:B------:R-:W-:Y:S02]  /*9080*/  DFMA R10, R10, R14, R14 ;  /* 0x0000000e0a0a722b */ /* 0x000fe4000000000e */
[----:B------:R-:W-:-:S08]  /*9090*/  DSETP.NEU.AND P1, PT, |R14|, +INF , PT ;  /* 0x7ff000000e00742a */ /* 0x000fd00003f2d200 */
[----:B------:R-:W-:Y:S01]  /*90a0*/  FSEL R8, R14, R10, !P1 ;  /* 0x0000000a0e087208 */ /* 0x000fe20004800000 */
[----:B------:R-:W-:Y:S01]  /*90b0*/  IMAD.MOV.U32 R10, RZ, RZ, R26 ;  /* 0x000000ffff0a7224 */ /* 0x000fe200078e001a */
[----:B------:R-:W-:Y:S01]  /*90c0*/  FSEL R9, R15, R11, !P1 ;  /* 0x0000000b0f097208 */ /* 0x000fe20004800000 */
[----:B------:R-:W-:-:S04]  /*90d0*/  IMAD.MOV.U32 R11, RZ, RZ, 0x0 ;  /* 0x00000000ff0b7424 */ /* 0x000fc800078e00ff */
[----:B------:R-:W-:Y:S05]  /*90e0*/  RET.REL.NODEC R10 `(_Z10SearchCudaPiiiii) ;  /* 0xffffff6c0ac47950 */ /* 0x000fea0003c3ffff */
.L_x_115:
[----:B------:R-:W-:-:S00]  /*90f0*/  BRA `(.L_x_115) ;  /* 0xfffffffc00fc7947 */ /* 0x000fc0000383ffff */
[----:B------:R-:W-:-:S00]  /*9100*/  NOP ;  /* 0x0000000000007918 */ /* 0x000fc00000000000 */
[----:B------:R-:W-:-:S00]  /*9110*/  NOP ;  /* 0x0000000000007918 */ /* 0x000fc00000000000 */
[----:B------:R-:W-:-:S00]  /*9120*/  NOP ;  /* 0x0000000000007918 */ /* 0x000fc00000000000 */
[----:B------:R-:W-:-:S00]  /*9130*/  NOP ;  /* 0x0000000000007918 */ /* 0x000fc00000000000 */
[----:B------:R-:W-:-:S00]  /*9140*/  NOP ;  /* 0x0000000000007918 */ /* 0x000fc00000000000 */
[----:B------:R-:W-:-:S00]  /*9150*/  NOP ;  /* 0x0000000000007918 */ /* 0x000fc00000000000 */
[----:B------:R-:W-:-:S00]  /*9160*/  NOP ;  /* 0x0000000000007918 */ /* 0x000fc00000000000 */
[----:B------:R-:W-:-:S00]  /*9170*/  NOP ;  /* 0x0000000000007918 */ /* 0x000fc00000000000 */
.L_x_122:


//--------------------- .nv.shared.reserved.0     --------------------------
	.section	.nv.shared.reserved.0,"aw",@nobits
	.weak		__nv_reservedSMEM_offset_0_alias
	.size		__nv_reservedSMEM_offset_0_alias, 0, 64
	.other		__nv_reservedSMEM_offset_0_alias,@"STO_CUDA_RESERVED_SHARED STV_DEFAULT"
__nv_reservedSMEM_offset_0_alias:
	.zero		0
	.zero		64


//--------------------- .nv.global                --------------------------
	.section	.nv.global,"aw",@nobits
	.align	4
.nv.global:
	.type		Primes,@object
	.size		Primes,(.L_0 - Primes)
Primes:
	.zero		400000
.L_0:


//--------------------- .nv.constant0._Z10SearchCudaPiiiii --------------------------
	.section	.nv.constant0._Z10SearchCudaPiiiii,"a",@progbits
	.sectionflags	@""
	.align	4
.nv.constant0._Z10SearchCudaPiiiii:
	.zero		920


//--------------------- SYMBOLS --------------------------

	.type		.nv.reservedSmem.offset0,@object
	.size		.nv.reservedSmem.offset0,0x4
